//
// Generated by NVIDIA NVVM Compiler
//
// Compiler Build ID: CL-36424714
// Cuda compilation tools, release 13.0, V13.0.88
// Based on NVVM 20.0.0
//

.version 9.0
.target sm_100
.address_size 64

	// .globl	_Z7l1_normPKfPfmm
.extern .shared .align 16 .b8 sdata[];

.visible .entry _Z7l1_normPKfPfmm(
	.param .u64 .ptr .align 1 _Z7l1_normPKfPfmm_param_0,
	.param .u64 .ptr .align 1 _Z7l1_normPKfPfmm_param_1,
	.param .u64 _Z7l1_normPKfPfmm_param_2,
	.param .u64 _Z7l1_normPKfPfmm_param_3
)
{
	.reg .pred 	%p<33>;
	.reg .b32 	%r<86>;
	.reg .b32 	%f<150>;
	.reg .b64 	%rd<95>;

	ld.param.u64 	%rd32, [_Z7l1_normPKfPfmm_param_0];
	ld.param.u64 	%rd33, [_Z7l1_normPKfPfmm_param_1];
	ld.param.u64 	%rd31, [_Z7l1_normPKfPfmm_param_3];
	cvta.to.global.u64 	%rd1, %rd33;
	cvta.to.global.u64 	%rd34, %rd32;
	mov.u32 	%r19, %ctaid.x;
	mov.u32 	%r1, %tid.x;
	mov.u32 	%r2, %ntid.x;
	shl.b32 	%r83, %r1, 2;
	cvt.u64.u32 	%rd2, %r83;
	add.s64 	%rd3, %rd31, -3;
	setp.le.u64 	%p1, %rd3, %rd2;
	cvt.u64.u32 	%rd35, %r19;
	mul.lo.s64 	%rd4, %rd31, %rd35;
	shl.b64 	%rd36, %rd4, 2;
	add.s64 	%rd5, %rd34, %rd36;
	mov.f32 	%f146, 0f00000000;
	@%p1 bra 	$L__BB0_10;
	shl.b32 	%r20, %r2, 2;
	cvt.u64.u32 	%rd6, %r20;
	add.s64 	%rd37, %rd2, %rd6;
	max.u64 	%rd38, %rd37, %rd3;
	setp.lt.u64 	%p2, %rd37, %rd3;
	selp.u64 	%rd7, 1, 0, %p2;
	add.s64 	%rd39, %rd37, %rd7;
	sub.s64 	%rd8, %rd38, %rd39;
	and.b64  	%rd40, %rd8, -4294967296;
	setp.ne.s64 	%p3, %rd40, 0;
	@%p3 bra 	$L__BB0_3;
	cvt.u32.u64 	%r21, %rd6;
	cvt.u32.u64 	%r22, %rd8;
	div.u32 	%r23, %r22, %r21;
	cvt.u64.u32 	%rd89, %r23;
	bra.uni 	$L__BB0_4;
$L__BB0_3:
	div.u64 	%rd89, %rd8, %rd6;
$L__BB0_4:
	add.s64 	%rd12, %rd89, %rd7;
	and.b64  	%rd41, %rd12, 3;
	setp.eq.s64 	%p4, %rd41, 3;
	mov.f32 	%f146, 0f00000000;
	mov.u32 	%r79, %r83;
	@%p4 bra 	$L__BB0_7;
	add.s64 	%rd42, %rd12, 1;
	and.b64  	%rd43, %rd42, 3;
	neg.s64 	%rd90, %rd43;
	mov.f32 	%f146, 0f00000000;
	cvt.u32.u64 	%r24, %rd6;
	mov.u32 	%r79, %r83;
$L__BB0_6:
	.pragma "nounroll";
	shr.u32 	%r25, %r79, 2;
	mul.wide.u32 	%rd44, %r25, 16;
	add.s64 	%rd45, %rd5, %rd44;
	ld.global.nc.v4.f32 	{%f20, %f21, %f22, %f23}, [%rd45];
	abs.f32 	%f24, %f20;
	abs.f32 	%f25, %f21;
	add.f32 	%f26, %f24, %f25;
	abs.f32 	%f27, %f22;
	add.f32 	%f28, %f26, %f27;
	abs.f32 	%f29, %f23;
	add.f32 	%f30, %f28, %f29;
	add.f32 	%f146, %f146, %f30;
	add.s32 	%r79, %r79, %r24;
	add.s64 	%rd90, %rd90, 1;
	setp.ne.s64 	%p5, %rd90, 0;
	@%p5 bra 	$L__BB0_6;
$L__BB0_7:
	setp.lt.u64 	%p6, %rd12, 3;
	@%p6 bra 	$L__BB0_10;
	cvt.u32.u64 	%r26, %rd6;
$L__BB0_9:
	shr.u32 	%r27, %r79, 2;
	mul.wide.u32 	%rd46, %r27, 16;
	add.s64 	%rd47, %rd5, %rd46;
	ld.global.nc.v4.f32 	{%f31, %f32, %f33, %f34}, [%rd47];
	abs.f32 	%f35, %f31;
	abs.f32 	%f36, %f32;
	add.f32 	%f37, %f35, %f36;
	abs.f32 	%f38, %f33;
	add.f32 	%f39, %f37, %f38;
	abs.f32 	%f40, %f34;
	add.f32 	%f41, %f39, %f40;
	add.f32 	%f42, %f146, %f41;
	add.s32 	%r28, %r79, %r26;
	shr.u32 	%r29, %r28, 2;
	mul.wide.u32 	%rd48, %r29, 16;
	add.s64 	%rd49, %rd5, %rd48;
	ld.global.nc.v4.f32 	{%f43, %f44, %f45, %f46}, [%rd49];
	abs.f32 	%f47, %f43;
	abs.f32 	%f48, %f44;
	add.f32 	%f49, %f47, %f48;
	abs.f32 	%f50, %f45;
	add.f32 	%f51, %f49, %f50;
	abs.f32 	%f52, %f46;
	add.f32 	%f53, %f51, %f52;
	add.f32 	%f54, %f42, %f53;
	add.s32 	%r30, %r28, %r26;
	shr.u32 	%r31, %r30, 2;
	mul.wide.u32 	%rd50, %r31, 16;
	add.s64 	%rd51, %rd5, %rd50;
	ld.global.nc.v4.f32 	{%f55, %f56, %f57, %f58}, [%rd51];
	abs.f32 	%f59, %f55;
	abs.f32 	%f60, %f56;
	add.f32 	%f61, %f59, %f60;
	abs.f32 	%f62, %f57;
	add.f32 	%f63, %f61, %f62;
	abs.f32 	%f64, %f58;
	add.f32 	%f65, %f63, %f64;
	add.f32 	%f66, %f54, %f65;
	add.s32 	%r32, %r30, %r26;
	shr.u32 	%r33, %r32, 2;
	mul.wide.u32 	%rd52, %r33, 16;
	add.s64 	%rd53, %rd5, %rd52;
	ld.global.nc.v4.f32 	{%f67, %f68, %f69, %f70}, [%rd53];
	abs.f32 	%f71, %f67;
	abs.f32 	%f72, %f68;
	add.f32 	%f73, %f71, %f72;
	abs.f32 	%f74, %f69;
	add.f32 	%f75, %f73, %f74;
	abs.f32 	%f76, %f70;
	add.f32 	%f77, %f75, %f76;
	add.f32 	%f146, %f66, %f77;
	add.s32 	%r79, %r32, %r26;
	cvt.u64.u32 	%rd54, %r79;
	setp.gt.u64 	%p7, %rd3, %rd54;
	@%p7 bra 	$L__BB0_9;
$L__BB0_10:
	cvt.u32.u64 	%r34, %rd31;
	and.b32  	%r35, %r34, -4;
	add.s32 	%r85, %r35, %r1;
	cvt.s64.s32 	%rd94, %r85;
	setp.le.u64 	%p8, %rd31, %rd94;
	@%p8 bra 	$L__BB0_13;
	mov.u64 	%rd91, %rd94;
	mov.u32 	%r81, %r85;
$L__BB0_12:
	shl.b64 	%rd55, %rd91, 2;
	add.s64 	%rd56, %rd5, %rd55;
	ld.global.nc.f32 	%f78, [%rd56];
	abs.f32 	%f79, %f78;
	add.f32 	%f146, %f146, %f79;
	add.s32 	%r81, %r81, %r2;
	cvt.s64.s32 	%rd91, %r81;
	setp.gt.u64 	%p9, %rd31, %rd91;
	@%p9 bra 	$L__BB0_12;
$L__BB0_13:
	add.f32 	%f80, %f146, 0f2EDBE6FF;
	mov.b32 	%r36, %f80;
	shfl.sync.down.b32	%r37|%p10, %r36, 16, 31, -1;
	mov.b32 	%f81, %r37;
	add.f32 	%f82, %f80, %f81;
	mov.b32 	%r38, %f82;
	shfl.sync.down.b32	%r39|%p11, %r38, 8, 31, -1;
	mov.b32 	%f83, %r39;
	add.f32 	%f84, %f82, %f83;
	mov.b32 	%r40, %f84;
	shfl.sync.down.b32	%r41|%p12, %r40, 4, 31, -1;
	mov.b32 	%f85, %r41;
	add.f32 	%f86, %f84, %f85;
	mov.b32 	%r42, %f86;
	shfl.sync.down.b32	%r43|%p13, %r42, 2, 31, -1;
	mov.b32 	%f87, %r43;
	add.f32 	%f88, %f86, %f87;
	mov.b32 	%r44, %f88;
	shfl.sync.down.b32	%r45|%p14, %r44, 1, 31, -1;
	mov.b32 	%f89, %r45;
	add.f32 	%f11, %f88, %f89;
	and.b32  	%r46, %r1, 31;
	setp.ne.s32 	%p15, %r46, 0;
	@%p15 bra 	$L__BB0_15;
	shr.u32 	%r47, %r1, 3;
	mov.u32 	%r48, sdata;
	add.s32 	%r49, %r48, %r47;
	st.shared.f32 	[%r49], %f11;
$L__BB0_15:
	bar.sync 	0;
	setp.gt.u32 	%p16, %r1, 31;
	@%p16 bra 	$L__BB0_20;
	shr.u32 	%r50, %r2, 5;
	setp.ge.u32 	%p17, %r1, %r50;
	mov.f32 	%f149, 0f00000000;
	@%p17 bra 	$L__BB0_18;
	shl.b32 	%r51, %r1, 2;
	mov.u32 	%r52, sdata;
	add.s32 	%r53, %r52, %r51;
	ld.shared.f32 	%f149, [%r53];
$L__BB0_18:
	mov.b32 	%r54, %f149;
	shfl.sync.down.b32	%r55|%p18, %r54, 16, 31, -1;
	mov.b32 	%f91, %r55;
	add.f32 	%f92, %f149, %f91;
	mov.b32 	%r56, %f92;
	shfl.sync.down.b32	%r57|%p19, %r56, 8, 31, -1;
	mov.b32 	%f93, %r57;
	add.f32 	%f94, %f92, %f93;
	mov.b32 	%r58, %f94;
	shfl.sync.down.b32	%r59|%p20, %r58, 4, 31, -1;
	mov.b32 	%f95, %r59;
	add.f32 	%f96, %f94, %f95;
	mov.b32 	%r60, %f96;
	shfl.sync.down.b32	%r61|%p21, %r60, 2, 31, -1;
	mov.b32 	%f97, %r61;
	add.f32 	%f98, %f96, %f97;
	mov.b32 	%r62, %f98;
	shfl.sync.down.b32	%r63|%p22, %r62, 1, 31, -1;
	mov.b32 	%f99, %r63;
	add.f32 	%f14, %f98, %f99;
	setp.ne.s32 	%p23, %r1, 0;
	@%p23 bra 	$L__BB0_20;
	st.shared.f32 	[sdata], %f14;
$L__BB0_20:
	setp.le.u64 	%p24, %rd3, %rd2;
	bar.sync 	0;
	ld.shared.f32 	%f15, [sdata];
	@%p24 bra 	$L__BB0_28;
	shl.b32 	%r64, %r2, 2;
	cvt.u64.u32 	%rd19, %r64;
	add.s64 	%rd57, %rd2, %rd19;
	max.u64 	%rd58, %rd57, %rd3;
	setp.lt.u64 	%p25, %rd57, %rd3;
	selp.u64 	%rd20, 1, 0, %p25;
	add.s64 	%rd59, %rd57, %rd20;
	sub.s64 	%rd21, %rd58, %rd59;
	and.b64  	%rd60, %rd21, -4294967296;
	setp.ne.s64 	%p26, %rd60, 0;
	@%p26 bra 	$L__BB0_23;
	cvt.u32.u64 	%r65, %rd19;
	cvt.u32.u64 	%r66, %rd21;
	div.u32 	%r67, %r66, %r65;
	cvt.u64.u32 	%rd92, %r67;
	bra.uni 	$L__BB0_24;
$L__BB0_23:
	div.u64 	%rd92, %rd21, %rd19;
$L__BB0_24:
	add.s64 	%rd25, %rd92, %rd20;
	and.b64  	%rd61, %rd25, 3;
	setp.eq.s64 	%p27, %rd61, 3;
	@%p27 bra 	$L__BB0_27;
	add.s64 	%rd62, %rd25, 1;
	and.b64  	%rd63, %rd62, 3;
	neg.s64 	%rd93, %rd63;
	cvt.u32.u64 	%r68, %rd19;
	add.s64 	%rd67, %rd1, %rd36;
$L__BB0_26:
	.pragma "nounroll";
	shr.u32 	%r69, %r83, 2;
	mul.wide.u32 	%rd64, %r69, 16;
	add.s64 	%rd65, %rd5, %rd64;
	ld.global.nc.v4.f32 	{%f100, %f101, %f102, %f103}, [%rd65];
	div.rn.f32 	%f104, %f100, %f15;
	div.rn.f32 	%f105, %f101, %f15;
	div.rn.f32 	%f106, %f102, %f15;
	div.rn.f32 	%f107, %f103, %f15;
	add.s64 	%rd68, %rd67, %rd64;
	st.global.v4.f32 	[%rd68], {%f104, %f105, %f106, %f107};
	add.s32 	%r83, %r83, %r68;
	add.s64 	%rd93, %rd93, 1;
	setp.ne.s64 	%p28, %rd93, 0;
	@%p28 bra 	$L__BB0_26;
$L__BB0_27:
	setp.lt.u64 	%p29, %rd25, 3;
	@%p29 bra 	$L__BB0_28;
	bra.uni 	$L__BB0_31;
$L__BB0_28:
	setp.le.u64 	%p31, %rd31, %rd94;
	@%p31 bra 	$L__BB0_30;
$L__BB0_29:
	add.s64 	%rd84, %rd94, %rd4;
	shl.b64 	%rd85, %rd94, 2;
	add.s64 	%rd86, %rd5, %rd85;
	ld.global.nc.f32 	%f140, [%rd86];
	div.rn.f32 	%f141, %f140, %f15;
	shl.b64 	%rd87, %rd84, 2;
	add.s64 	%rd88, %rd1, %rd87;
	st.global.f32 	[%rd88], %f141;
	add.s32 	%r85, %r85, %r2;
	cvt.s64.s32 	%rd94, %r85;
	setp.gt.u64 	%p32, %rd31, %rd94;
	@%p32 bra 	$L__BB0_29;
$L__BB0_30:
	ret;
$L__BB0_31:
	cvt.u32.u64 	%r70, %rd19;
	shr.u32 	%r71, %r83, 2;
	mul.wide.u32 	%rd69, %r71, 16;
	add.s64 	%rd70, %rd5, %rd69;
	ld.global.nc.v4.f32 	{%f108, %f109, %f110, %f111}, [%rd70];
	div.rn.f32 	%f112, %f108, %f15;
	div.rn.f32 	%f113, %f109, %f15;
	div.rn.f32 	%f114, %f110, %f15;
	div.rn.f32 	%f115, %f111, %f15;
	shl.b64 	%rd71, %rd4, 2;
	add.s64 	%rd72, %rd1, %rd71;
	add.s64 	%rd73, %rd72, %rd69;
	st.global.v4.f32 	[%rd73], {%f112, %f113, %f114, %f115};
	add.s32 	%r72, %r83, %r70;
	shr.u32 	%r73, %r72, 2;
	mul.wide.u32 	%rd74, %r73, 16;
	add.s64 	%rd75, %rd5, %rd74;
	ld.global.nc.v4.f32 	{%f116, %f117, %f118, %f119}, [%rd75];
	div.rn.f32 	%f120, %f116, %f15;
	div.rn.f32 	%f121, %f117, %f15;
	div.rn.f32 	%f122, %f118, %f15;
	div.rn.f32 	%f123, %f119, %f15;
	add.s64 	%rd76, %rd72, %rd74;
	st.global.v4.f32 	[%rd76], {%f120, %f121, %f122, %f123};
	add.s32 	%r74, %r72, %r70;
	shr.u32 	%r75, %r74, 2;
	mul.wide.u32 	%rd77, %r75, 16;
	add.s64 	%rd78, %rd5, %rd77;
	ld.global.nc.v4.f32 	{%f124, %f125, %f126, %f127}, [%rd78];
	div.rn.f32 	%f128, %f124, %f15;
	div.rn.f32 	%f129, %f125, %f15;
	div.rn.f32 	%f130, %f126, %f15;
	div.rn.f32 	%f131, %f127, %f15;
	add.s64 	%rd79, %rd72, %rd77;
	st.global.v4.f32 	[%rd79], {%f128, %f129, %f130, %f131};
	add.s32 	%r76, %r74, %r70;
	shr.u32 	%r77, %r76, 2;
	mul.wide.u32 	%rd80, %r77, 16;
	add.s64 	%rd81, %rd5, %rd80;
	ld.global.nc.v4.f32 	{%f132, %f133, %f134, %f135}, [%rd81];
	div.rn.f32 	%f136, %f132, %f15;
	div.rn.f32 	%f137, %f133, %f15;
	div.rn.f32 	%f138, %f134, %f15;
	div.rn.f32 	%f139, %f135, %f15;
	add.s64 	%rd82, %rd72, %rd80;
	st.global.v4.f32 	[%rd82], {%f136, %f137, %f138, %f139};
	add.s32 	%r83, %r76, %r70;
	cvt.u64.u32 	%rd83, %r83;
	setp.gt.u64 	%p30, %rd3, %rd83;
	@%p30 bra 	$L__BB0_31;
	bra.uni 	$L__BB0_28;

}


// ===== COMPILED SASS (sm_100) =====

	.target	sm_100

	.elftype	@"ET_EXEC"


//--------------------- .note.nv.tkinfo           --------------------------
	.section	.note.nv.tkinfo,"",@"SHT_NOTE"
	.sectionflags	@"SHF_NOTE_NV_TKINFO"
	.tkinfo
        /*0018*/ 	.word	0x00000002
        /*0030*/ 	.string	""
        /*0030*/ 	.string	"ptxas"
        /*0030*/ 	.string	"Cuda compilation tools, release 13.0, V13.0.88"
        /*0030*/ 	.string	"Build cuda_13.0.r13.0/compiler.36424714_0"
        /*0030*/ 	.string	"-arch sm_100 -m 64 "



//--------------------- .note.nv.cuinfo           --------------------------
	.section	.note.nv.cuinfo,"",@"SHT_NOTE"
	.sectionflags	@"SHF_NOTE_NV_CUINFO"
        /*0018*/ 	.short	0x0002
        /*001a*/ 	.short	0x0064
        /*001c*/ 	.short	0x0082
	.zero		2


//--------------------- .nv.info                  --------------------------
	.section	.nv.info,"",@"SHT_CUDA_INFO"
	.align	4


	//----- nvinfo : EIATTR_REGCOUNT
	.align		4
        /*0000*/ 	.byte	0x04, 0x2f
        /*0002*/ 	.short	(.L_1 - .L_0)
	.align		4
.L_0:
        /*0004*/ 	.word	index@(_Z7l1_normPKfPfmm)
        /*0008*/ 	.word	0x00000022


	//----- nvinfo : EIATTR_FRAME_SIZE
	.align		4
.L_1:
        /*000c*/ 	.byte	0x04, 0x11
        /*000e*/ 	.short	(.L_3 - .L_2)
	.align		4
.L_2:
        /*0010*/ 	.word	index@($__internal_1_$__cuda_sm3x_div_rn_noftz_f32_slowpath)
        /*0014*/ 	.word	0x00000000


	//----- nvinfo : EIATTR_FRAME_SIZE
	.align		4
.L_3:
        /*0018*/ 	.byte	0x04, 0x11
        /*001a*/ 	.short	(.L_5 - .L_4)
	.align		4
.L_4:
        /*001c*/ 	.word	index@($__internal_0_$__cuda_sm20_div_u64)
        /*0020*/ 	.word	0x00000000


	//----- nvinfo : EIATTR_FRAME_SIZE
	.align		4
.L_5:
        /*0024*/ 	.byte	0x04, 0x11
        /*0026*/ 	.short	(.L_7 - .L_6)
	.align		4
.L_6:
        /*0028*/ 	.word	index@(_Z7l1_normPKfPfmm)
        /*002c*/ 	.word	0x00000000


	//----- nvinfo : EIATTR_MIN_STACK_SIZE
	.align		4
.L_7:
        /*0030*/ 	.byte	0x04, 0x12
        /*0032*/ 	.short	(.L_9 - .L_8)
	.align		4
.L_8:
        /*0034*/ 	.word	index@(_Z7l1_normPKfPfmm)
        /*0038*/ 	.word	0x00000000
.L_9:


//--------------------- .nv.compat                --------------------------
	.section	.nv.compat,"",@"SHT_CUDA_COMPAT_INFO"
	.align	4
        /*0000*/ 	.byte	0x02, 0x09, 0x00, 0x00, 0x02, 0x02, 0x01, 0x00, 0x02, 0x05, 0x05, 0x00, 0x03, 0x07, 0x01, 0x01
        /*0010*/ 	.byte	0x02, 0x03, 0x00, 0x00, 0x02, 0x06, 0x01, 0x00, 0x04, 0x0b, 0x08, 0x00, 0x01, 0x00, 0x00, 0x00
        /*0020*/ 	.byte	0x00, 0x00, 0x00, 0x00


//--------------------- .nv.info._Z7l1_normPKfPfmm --------------------------
	.section	.nv.info._Z7l1_normPKfPfmm,"",@"SHT_CUDA_INFO"
	.sectionflags	@""
	.align	4


	//----- nvinfo : EIATTR_CUDA_API_VERSION
	.align		4
        /*0000*/ 	.byte	0x04, 0x37
        /*0002*/ 	.short	(.L_11 - .L_10)
.L_10:
        /*0004*/ 	.word	0x00000082


	//----- nvinfo : EIATTR_KPARAM_INFO
	.align		4
.L_11:
        /*0008*/ 	.byte	0x04, 0x17
        /*000a*/ 	.short	(.L_13 - .L_12)
.L_12:
        /*000c*/ 	.word	0x00000000
        /*0010*/ 	.short	0x0003
        /*0012*/ 	.short	0x0018
        /*0014*/ 	.byte	0x00, 0xf0, 0x21, 0x00


	//----- nvinfo : EIATTR_KPARAM_INFO
	.align		4
.L_13:
        /*0018*/ 	.byte	0x04, 0x17
        /*001a*/ 	.short	(.L_15 - .L_14)
.L_14:
        /*001c*/ 	.word	0x00000000
        /*0020*/ 	.short	0x0002
        /*0022*/ 	.short	0x0010
        /*0024*/ 	.byte	0x00, 0xf0, 0x21, 0x00


	//----- nvinfo : EIATTR_KPARAM_INFO
	.align		4
.L_15:
        /*0028*/ 	.byte	0x04, 0x17
        /*002a*/ 	.short	(.L_17 - .L_16)
.L_16:
        /*002c*/ 	.word	0x00000000
        /*0030*/ 	.short	0x0001
        /*0032*/ 	.short	0x0008
        /*0034*/ 	.byte	0x00, 0xf5, 0x21, 0x00


	//----- nvinfo : EIATTR_KPARAM_INFO
	.align		4
.L_17:
        /*0038*/ 	.byte	0x04, 0x17
        /*003a*/ 	.short	(.L_19 - .L_18)
.L_18:
        /*003c*/ 	.word	0x00000000
        /*0040*/ 	.short	0x0000
        /*0042*/ 	.short	0x0000
        /*0044*/ 	.byte	0x00, 0xf5, 0x21, 0x00


	//----- nvinfo : EIATTR_SPARSE_MMA_MASK
	.align		4
.L_19:
        /*0048*/ 	.byte	0x03, 0x50
        /*004a*/ 	.short	0x0000


	//----- nvinfo : EIATTR_MAXREG_COUNT
	.align		4
        /*004c*/ 	.byte	0x03, 0x1b
        /*004e*/ 	.short	0x00ff


	//----- nvinfo : EIATTR_NUM_BARRIERS
	.align		4
        /*0050*/ 	.byte	0x02, 0x4c
        /*0052*/ 	.byte	0x01
	.zero		1


	//----- nvinfo : EIATTR_MERCURY_ISA_VERSION
	.align		4
        /*0054*/ 	.byte	0x03, 0x5f
        /*0056*/ 	.short	0x0101


	//----- nvinfo : EIATTR_COOP_GROUP_MASK_REGIDS
	.align		4
        /*0058*/ 	.byte	0x04, 0x29
        /*005a*/ 	.short	(.L_21 - .L_20)


	//   ....[0]....
.L_20:
        /*005c*/ 	.word	0xffffffff


	//   ....[1]....
        /*0060*/ 	.word	0xffffffff


	//   ....[2]....
        /*0064*/ 	.word	0xffffffff


	//   ....[3]....
        /*0068*/ 	.word	0xffffffff


	//   ....[4]....
        /*006c*/ 	.word	0xffffffff


	//   ....[5]....
        /*0070*/ 	.word	0xffffffff


	//   ....[6]....
        /*0074*/ 	.word	0xffffffff


	//   ....[7]....
        /*0078*/ 	.word	0xffffffff


	//   ....[8]....
        /*007c*/ 	.word	0xffffffff


	//   ....[9]....
        /*0080*/ 	.word	0xffffffff


	//   ....[10]....
        /*0084*/ 	.word	0x0500000b


	//   ....[11]....
        /*0088*/ 	.word	0x0500000b


	//   ....[12]....
        /*008c*/ 	.word	0x0500000b


	//   ....[13]....
        /*0090*/ 	.word	0x0500000b


	//   ....[14]....
        /*0094*/ 	.word	0x0500000b


	//----- nvinfo : EIATTR_COOP_GROUP_INSTR_OFFSETS
	.align		4
.L_21:
        /*0098*/ 	.byte	0x04, 0x28
        /*009a*/ 	.short	(.L_23 - .L_22)


	//   ....[0]....
.L_22:
        /*009c*/ 	.word	0x00000a10


	//   ....[1]....
        /*00a0*/ 	.word	0x00000a50


	//   ....[2]....
        /*00a4*/ 	.word	0x00000a90


	//   ....[3]....
        /*00a8*/ 	.word	0x00000ab0


	//   ....[4]....
        /*00ac*/ 	.word	0x00000ad0


	//   ....[5]....
        /*00b0*/ 	.word	0x00000bd0


	//   ....[6]....
        /*00b4*/ 	.word	0x00000bf0


	//   ....[7]....
        /*00b8*/ 	.word	0x00000c10


	//   ....[8]....
        /*00bc*/ 	.word	0x00000c30


	//   ....[9]....
        /*00c0*/ 	.word	0x00000c50


	//   ....[10]....
        /*00c4*/ 	.word	0x000027c0


	//   ....[11]....
        /*00c8*/ 	.word	0x00002830


	//   ....[12]....
        /*00cc*/ 	.word	0x000028a0


	//   ....[13]....
        /*00d0*/ 	.word	0x00002910


	//   ....[14]....
        /*00d4*/ 	.word	0x00002980


	//----- nvinfo : EIATTR_VRC_CTA_INIT_COUNT
	.align		4
.L_23:
        /*00d8*/ 	.byte	0x02, 0x4a
	.zero		1
	.zero		1


	//----- nvinfo : EIATTR_EXIT_INSTR_OFFSETS
	.align		4
        /*00dc*/ 	.byte	0x04, 0x1c
        /*00de*/ 	.short	(.L_25 - .L_24)


	//   ....[0]....
.L_24:
        /*00e0*/ 	.word	0x000025d0


	//   ....[1]....
        /*00e4*/ 	.word	0x00002770


	//----- nvinfo : EIATTR_CRS_STACK_SIZE
	.align		4
.L_25:
        /*00e8*/ 	.byte	0x04, 0x1e
        /*00ea*/ 	.short	(.L_27 - .L_26)
.L_26:
        /*00ec*/ 	.word	0x00000000


	//----- nvinfo : EIATTR_CBANK_PARAM_SIZE
	.align		4
.L_27:
        /*00f0*/ 	.byte	0x03, 0x19
        /*00f2*/ 	.short	0x0020


	//----- nvinfo : EIATTR_PARAM_CBANK
	.align		4
        /*00f4*/ 	.byte	0x04, 0x0a
        /*00f6*/ 	.short	(.L_29 - .L_28)
	.align		4
.L_28:
        /*00f8*/ 	.word	index@(.nv.constant0._Z7l1_normPKfPfmm)
        /*00fc*/ 	.short	0x0380
        /*00fe*/ 	.short	0x0020


	//----- nvinfo : EIATTR_SW_WAR
	.align		4
.L_29:
        /*0100*/ 	.byte	0x04, 0x36
        /*0102*/ 	.short	(.L_31 - .L_30)
.L_30:
        /*0104*/ 	.word	0x00000008
.L_31:


//--------------------- .nv.callgraph             --------------------------
	.section	.nv.callgraph,"",@"SHT_CUDA_CALLGRAPH"
	.align	4
	.sectionentsize	8
	.align		4
        /*0000*/ 	.word	0x00000000
	.align		4
        /*0004*/ 	.word	0xffffffff
	.align		4
        /*0008*/ 	.word	0x00000000
	.align		4
        /*000c*/ 	.word	0xfffffffe
	.align		4
        /*0010*/ 	.word	0x00000000
	.align		4
        /*0014*/ 	.word	0xfffffffd
	.align		4
        /*0018*/ 	.word	0x00000000
	.align		4
        /*001c*/ 	.word	0xfffffffc


//--------------------- .text._Z7l1_normPKfPfmm   --------------------------
	.section	.text._Z7l1_normPKfPfmm,"ax",@progbits
	.align	128
        .global         _Z7l1_normPKfPfmm
        .type           _Z7l1_normPKfPfmm,@function
        .size           _Z7l1_normPKfPfmm,(.L_x_85 - _Z7l1_normPKfPfmm)
        .other          _Z7l1_normPKfPfmm,@"STO_CUDA_ENTRY STV_DEFAULT"
_Z7l1_normPKfPfmm:
.text._Z7l1_normPKfPfmm:
[----:B------:R-:W-:Y:S01]  /*0000*/  LDC R1, c[0x0][0x37c] ;  /* 0x0000df00ff017b82 */ /* 0x000fe20000000800 */
[----:B------:R-:W0:Y:S01]  /*0010*/  S2R R0, SR_TID.X ;  /* 0x0000000000007919 */ /* 0x000e220000002100 */
[----:B------:R-:W1:Y:S06]  /*0020*/  LDCU.64 UR8, c[0x0][0x398] ;  /* 0x00007300ff0877ac */ /* 0x000e6c0008000a00 */
[----:B------:R-:W2:Y:S01]  /*0030*/  S2UR UR4, SR_CTAID.X ;  /* 0x00000000000479c3 */ /* 0x000ea20000002500 */
[----:B------:R-:W-:Y:S01]  /*0040*/  BSSY.RECONVERGENT B0, `(.L_x_0) ;  /* 0x0000084000007945 */ /* 0x000fe20003800200 */
[----:B------:R-:W-:Y:S01]  /*0050*/  HFMA2 R9, -RZ, RZ, 0, 0 ;  /* 0x00000000ff097431 */ /* 0x000fe200000001ff */
[----:B------:R-:W3:Y:S01]  /*0060*/  LDCU.64 UR10, c[0x0][0x380] ;  /* 0x00007000ff0a77ac */ /* 0x000ee20008000a00 */
[----:B------:R-:W4:Y:S04]  /*0070*/  LDCU.64 UR12, c[0x0][0x358] ;  /* 0x00006b00ff0c77ac */ /* 0x000f280008000a00 */
[----:B------:R-:W4:Y:S01]  /*0080*/  LDC R8, c[0x0][0x360] ;  /* 0x0000d800ff087b82 */ /* 0x000f220000000800 */
[----:B-1----:R-:W-:-:S04]  /*0090*/  UIADD3 UR16, UP0, UPT, UR8, -0x3, URZ ;  /* 0xfffffffd08107890 */ /* 0x002fc8000ff1e0ff */
[----:B------:R-:W-:Y:S02]  /*00a0*/  UIADD3.X UR17, UPT, UPT, UR9, -0x1, URZ, UP0, !UPT ;  /* 0xffffffff09117890 */ /* 0x000fe400087fe4ff */
[----:B--2---:R-:W-:-:S04]  /*00b0*/  UIMAD.WIDE.U32 UR6, UR4, UR8, URZ ;  /* 0x00000008040672a5 */ /* 0x004fc8000f8e00ff */
[----:B------:R-:W-:Y:S01]  /*00c0*/  IMAD.U32 R2, RZ, RZ, UR17 ;  /* 0x00000011ff027e24 */ /* 0x000fe2000f8e00ff */
[----:B------:R-:W-:Y:S01]  /*00d0*/  UIMAD UR5, UR4, UR9, UR7 ;  /* 0x00000009040572a4 */ /* 0x000fe2000f8e0207 */
[----:B0-----:R-:W-:Y:S01]  /*00e0*/  SHF.L.U32 R10, R0, 0x2, RZ ;  /* 0x00000002000a7819 */ /* 0x001fe200000006ff */
[----:B------:R-:W-:Y:S02]  /*00f0*/  USHF.L.U32 UR14, UR6, 0x2, URZ ;  /* 0x00000002060e7899 */ /* 0x000fe400080006ff */
[----:B------:R-:W-:Y:S01]  /*0100*/  USHF.L.U64.HI UR15, UR6, 0x2, UR5 ;  /* 0x00000002060f7899 */ /* 0x000fe20008010205 */
[----:B------:R-:W-:Y:S01]  /*0110*/  ISETP.LT.U32.AND P0, PT, R10, UR16, PT ;  /* 0x000000100a007c0c */ /* 0x000fe2000bf01070 */
[----:B---3--:R-:W-:Y:S01]  /*0120*/  UIADD3 UR8, UP0, UPT, UR14, UR10, URZ ;  /* 0x0000000a0e087290 */ /* 0x008fe2000ff1e0ff */
[----:B------:R-:W-:Y:S01]  /*0130*/  IMAD.MOV.U32 R22, RZ, RZ, R10 ;  /* 0x000000ffff167224 */ /* 0x000fe200078e000a */
[----:B------:R-:W-:Y:S01]  /*0140*/  UMOV UR4, URZ ;  /* 0x000000ff00047c82 */ /* 0x000fe20008000000 */
[----:B------:R-:W-:Y:S01]  /*0150*/  ISETP.GT.U32.AND.EX P0, PT, R2, RZ, PT, P0 ;  /* 0x000000ff0200720c */ /* 0x000fe20003f04100 */
[----:B------:R-:W-:-:S02]  /*0160*/  UIADD3.X UR9, UPT, UPT, UR15, UR11, URZ, UP0, !UPT ;  /* 0x0000000b0f097290 */ /* 0x000fc400087fe4ff */
[----:B------:R-:W-:-:S04]  /*0170*/  MOV R28, UR8 ;  /* 0x00000008001c7c02 */ /* 0x000fc80008000f00 */
[----:B------:R-:W-:-:S06]  /*0180*/  IMAD.U32 R29, RZ, RZ, UR9 ;  /* 0x00000009ff1d7e24 */ /* 0x000fcc000f8e00ff */
[----:B------:R-:W-:Y:S05]  /*0190*/  @!P0 BRA `(.L_x_1) ;  /* 0x0000000400b88947 */ /* 0x000fea0003800000 */
[----:B----4-:R-:W-:Y:S01]  /*01a0*/  SHF.L.U32 R2, R8, 0x2, RZ ;  /* 0x0000000208027819 */ /* 0x010fe200000006ff */
[----:B------:R-:W-:Y:S03]  /*01b0*/  BSSY.RECONVERGENT B1, `(.L_x_2) ;  /* 0x0000028000017945 */ /* 0x000fe60003800200 */
[----:B------:R-:W-:-:S04]  /*01c0*/  IADD3 R7, P1, PT, R10, R2, RZ ;  /* 0x000000020a077210 */ /* 0x000fc80007f3e0ff */
[C---:B------:R-:W-:Y:S01]  /*01d0*/  ISETP.GE.U32.AND P0, PT, R7.reuse, UR16, PT ;  /* 0x0000001007007c0c */ /* 0x040fe2000bf06070 */
[----:B------:R-:W-:Y:S01]  /*01e0*/  IMAD.X R6, RZ, RZ, RZ, P1 ;  /* 0x000000ffff067224 */ /* 0x000fe200008e06ff */
[----:B------:R-:W-:-:S04]  /*01f0*/  ISETP.GT.U32.AND P1, PT, R7, UR16, PT ;  /* 0x0000001007007c0c */ /* 0x000fc8000bf24070 */
[C---:B------:R-:W-:Y:S02]  /*0200*/  ISETP.GE.U32.AND.EX P0, PT, R6.reuse, UR17, PT, P0 ;  /* 0x0000001106007c0c */ /* 0x040fe4000bf06100 */
[C---:B------:R-:W-:Y:S02]  /*0210*/  ISETP.GT.U32.AND.EX P1, PT, R6.reuse, UR17, PT, P1 ;  /* 0x0000001106007c0c */ /* 0x040fe4000bf24110 */
[----:B------:R-:W-:Y:S02]  /*0220*/  SEL R3, RZ, 0x1, P0 ;  /* 0x00000001ff037807 */ /* 0x000fe40000000000 */
[----:B------:R-:W-:Y:S02]  /*0230*/  SEL R4, R7, UR16, P1 ;  /* 0x0000001007047c07 */ /* 0x000fe40008800000 */
[----:B------:R-:W-:Y:S02]  /*0240*/  SEL R5, R6, UR17, P1 ;  /* 0x0000001106057c07 */ /* 0x000fe40008800000 */
[----:B------:R-:W-:-:S04]  /*0250*/  IADD3 R7, P0, P1, R4, -R7, -R3 ;  /* 0x8000000704077210 */ /* 0x000fc8000791e803 */
[----:B------:R-:W-:-:S04]  /*0260*/  IADD3.X R4, PT, PT, R5, -0x1, ~R6, P0, P1 ;  /* 0xffffffff05047810 */ /* 0x000fc800007e2c06 */
[----:B------:R-:W-:-:S13]  /*0270*/  ISETP.NE.U32.AND P0, PT, R4, RZ, PT ;  /* 0x000000ff0400720c */ /* 0x000fda0003f05070 */
[----:B------:R-:W-:Y:S05]  /*0280*/  @P0 BRA `(.L_x_3) ;  /* 0x0000000000500947 */ /* 0x000fea0003800000 */
[----:B------:R-:W0:Y:S01]  /*0290*/  I2F.U32.RP R6, R2 ;  /* 0x0000000200067306 */ /* 0x000e220000209000 */
[----:B------:R-:W-:Y:S01]  /*02a0*/  IMAD.MOV R9, RZ, RZ, -R2 ;  /* 0x000000ffff097224 */ /* 0x000fe200078e0a02 */
[----:B------:R-:W-:-:S06]  /*02b0*/  ISETP.NE.U32.AND P2, PT, R2, RZ, PT ;  /* 0x000000ff0200720c */ /* 0x000fcc0003f45070 */
[----:B0-----:R-:W0:Y:S02]  /*02c0*/  MUFU.RCP R6, R6 ;  /* 0x0000000600067308 */ /* 0x001e240000001000 */
[----:B0-----:R-:W-:-:S06]  /*02d0*/  IADD3 R4, PT, PT, R6, 0xffffffe, RZ ;  /* 0x0ffffffe06047810 */ /* 0x001fcc0007ffe0ff */
[----:B------:R0:W1:Y:S02]  /*02e0*/  F2I.FTZ.U32.TRUNC.NTZ R5, R4 ;  /* 0x0000000400057305 */ /* 0x000064000021f000 */
[----:B0-----:R-:W-:Y:S02]  /*02f0*/  HFMA2 R4, -RZ, RZ, 0, 0 ;  /* 0x00000000ff047431 */ /* 0x001fe400000001ff */
[----:B-1----:R-:W-:-:S04]  /*0300*/  IMAD R9, R9, R5, RZ ;  /* 0x0000000509097224 */ /* 0x002fc800078e02ff */
[----:B------:R-:W-:-:S06]  /*0310*/  IMAD.HI.U32 R5, R5, R9, R4 ;  /* 0x0000000905057227 */ /* 0x000fcc00078e0004 */
[----:B------:R-:W-:-:S04]  /*0320*/  IMAD.HI.U32 R4, R5, R7, RZ ;  /* 0x0000000705047227 */ /* 0x000fc800078e00ff */
[----:B------:R-:W-:-:S04]  /*0330*/  IMAD.MOV R5, RZ, RZ, -R4 ;  /* 0x000000ffff057224 */ /* 0x000fc800078e0a04 */
[----:B------:R-:W-:-:S05]  /*0340*/  IMAD R5, R2, R5, R7 ;  /* 0x0000000502057224 */ /* 0x000fca00078e0207 */
[----:B------:R-:W-:-:S13]  /*0350*/  ISETP.GE.U32.AND P0, PT, R5, R2, PT ;  /* 0x000000020500720c */ /* 0x000fda0003f06070 */
[----:B------:R-:W-:Y:S01]  /*0360*/  @P0 IADD3 R5, PT, PT, -R2, R5, RZ ;  /* 0x0000000502050210 */ /* 0x000fe20007ffe1ff */
[----:B------:R-:W-:-:S03]  /*0370*/  @P0 VIADD R4, R4, 0x1 ;  /* 0x0000000104040836 */ /* 0x000fc60000000000 */
[----:B------:R-:W-:Y:S01]  /*0380*/  ISETP.GE.U32.AND P1, PT, R5, R2, PT ;  /* 0x000000020500720c */ /* 0x000fe20003f26070 */
[----:B------:R-:W-:-:S12]  /*0390*/  IMAD.MOV.U32 R5, RZ, RZ, RZ ;  /* 0x000000ffff057224 */ /* 0x000fd800078e00ff */
[----:B------:R-:W-:Y:S02]  /*03a0*/  @P1 IADD3 R4, PT, PT, R4, 0x1, RZ ;  /* 0x0000000104041810 */ /* 0x000fe40007ffe0ff */
[----:B------:R-:W-:Y:S01]  /*03b0*/  @!P2 LOP3.LUT R4, RZ, R2, RZ, 0x33, !PT ;  /* 0x00000002ff04a212 */ /* 0x000fe200078e33ff */
[----:B------:R-:W-:Y:S06]  /*03c0*/  BRA `(.L_x_4) ;  /* 0x0000000000187947 */ /* 0x000fec0003800000 */
.L_x_3:
[----:B------:R-:W-:Y:S01]  /*03d0*/  MOV R5, R7 ;  /* 0x0000000700057202 */ /* 0x000fe20000000f00 */
[----:B------:R-:W-:Y:S01]  /*03e0*/  IMAD.MOV.U32 R14, RZ, RZ, R2 ;  /* 0x000000ffff0e7224 */ /* 0x000fe200078e0002 */
[----:B------:R-:W-:-:S07]  /*03f0*/  MOV R11, 0x410 ;  /* 0x00000410000b7802 */ /* 0x000fce0000000f00 */
[----:B------:R-:W-:Y:S05]  /*0400*/  CALL.REL.NOINC `($__internal_0_$__cuda_sm20_div_u64) ;  /* 0x0000002400687944 */ /* 0x000fea0003c00000 */
[----:B------:R-:W-:Y:S01]  /*0410*/  MOV R4, R6 ;  /* 0x0000000600047202 */ /* 0x000fe20000000f00 */
[----:B------:R-:W-:-:S07]  /*0420*/  IMAD.MOV.U32 R5, RZ, RZ, R7 ;  /* 0x000000ffff057224 */ /* 0x000fce00078e0007 */
.L_x_4:
[----:B------:R-:W-:Y:S05]  /*0430*/  BSYNC.RECONVERGENT B1 ;  /* 0x0000000000017941 */ /* 0x000fea0003800200 */
.L_x_2:
[----:B------:R-:W-:Y:S01]  /*0440*/  IADD3 R12, P0, PT, R4, R3, RZ ;  /* 0x00000003040c7210 */ /* 0x000fe20007f1e0ff */
[----:B------:R-:W-:Y:S01]  /*0450*/  BSSY.RECONVERGENT B1, `(.L_x_5) ;  /* 0x000001d000017945 */ /* 0x000fe20003800200 */
[----:B------:R-:W-:Y:S02]  /*0460*/  IMAD.MOV.U32 R9, RZ, RZ, RZ ;  /* 0x000000ffff097224 */ /* 0x000fe400078e00ff */
[C---:B------:R-:W-:Y:S02]  /*0470*/  LOP3.LUT R3, R12.reuse, 0x3, RZ, 0xc0, !PT ;  /* 0x000000030c037812 */ /* 0x040fe400078ec0ff */
[----:B------:R-:W-:Y:S02]  /*0480*/  IADD3.X R4, PT, PT, RZ, R5, RZ, P0, !PT ;  /* 0x00000005ff047210 */ /* 0x000fe400007fe4ff */
[----:B------:R-:W-:Y:S02]  /*0490*/  ISETP.NE.U32.AND P1, PT, R3, 0x3, PT ;  /* 0x000000030300780c */ /* 0x000fe40003f25070 */
[----:B------:R-:W-:-:S02]  /*04a0*/  ISETP.GE.U32.AND P0, PT, R12, 0x3, PT ;  /* 0x000000030c00780c */ /* 0x000fc40003f06070 */
[----:B------:R-:W-:Y:S02]  /*04b0*/  ISETP.NE.AND.EX P1, PT, RZ, RZ, PT, P1 ;  /* 0x000000ffff00720c */ /* 0x000fe40003f25310 */
[----:B------:R-:W-:Y:S02]  /*04c0*/  ISETP.GE.U32.AND.EX P0, PT, R4, RZ, PT, P0 ;  /* 0x000000ff0400720c */ /* 0x000fe40003f06100 */
[----:B------:R-:W-:-:S09]  /*04d0*/  MOV R3, R22 ;  /* 0x0000001600037202 */ /* 0x000fd20000000f00 */
[----:B------:R-:W-:Y:S05]  /*04e0*/  @!P1 BRA `(.L_x_6) ;  /* 0x00000000004c9947 */ /* 0x000fea0003800000 */
[----:B------:R-:W-:Y:S02]  /*04f0*/  VIADD R12, R12, 0x1 ;  /* 0x000000010c0c7836 */ /* 0x000fe40000000000 */
[----:B------:R-:W-:Y:S02]  /*0500*/  HFMA2 R9, -RZ, RZ, 0, 0 ;  /* 0x00000000ff097431 */ /* 0x000fe400000001ff */
[----:B------:R-:W-:Y:S01]  /*0510*/  IMAD.MOV.U32 R3, RZ, RZ, R22 ;  /* 0x000000ffff037224 */ /* 0x000fe200078e0016 */
[----:B------:R-:W-:-:S04]  /*0520*/  LOP3.LUT R12, R12, 0x3, RZ, 0xc0, !PT ;  /* 0x000000030c0c7812 */ /* 0x000fc800078ec0ff */
[----:B------:R-:W-:-:S04]  /*0530*/  IADD3 R12, P1, PT, RZ, -R12, RZ ;  /* 0x8000000cff0c7210 */ /* 0x000fc80007f3e0ff */
[----:B------:R-:W-:-:S09]  /*0540*/  IADD3.X R13, PT, PT, RZ, -0x1, RZ, P1, !PT ;  /* 0xffffffffff0d7810 */ /* 0x000fd20000ffe4ff */
.L_x_7:
[----:B------:R-:W-:-:S05]  /*0550*/  SHF.R.U32.HI R5, RZ, 0x2, R3 ;  /* 0x00000002ff057819 */ /* 0x000fca0000011603 */
[----:B------:R-:W-:-:S06]  /*0560*/  IMAD.WIDE.U32 R4, R5, 0x10, R28 ;  /* 0x0000001005047825 */ /* 0x000fcc00078e001c */
[----:B------:R-:W2:Y:S01]  /*0570*/  LDG.E.128.CONSTANT R4, desc[UR12][R4.64] ;  /* 0x0000000c04047981 */ /* 0x000ea2000c1e9d00 */
[----:B------:R-:W-:Y:S02]  /*0580*/  IADD3 R12, P1, PT, R12, 0x1, RZ ;  /* 0x000000010c0c7810 */ /* 0x000fe40007f3e0ff */
[----:B------:R-:W-:-:S03]  /*0590*/  IADD3 R3, PT, PT, R2, R3, RZ ;  /* 0x0000000302037210 */ /* 0x000fc60007ffe0ff */
[----:B------:R-:W-:Y:S01]  /*05a0*/  IMAD.X R13, RZ, RZ, R13, P1 ;  /* 0x000000ffff0d7224 */ /* 0x000fe200008e060d */
[----:B------:R-:W-:-:S04]  /*05b0*/  ISETP.NE.U32.AND P1, PT, R12, RZ, PT ;  /* 0x000000ff0c00720c */ /* 0x000fc80003f25070 */
[----:B------:R-:W-:Y:S01]  /*05c0*/  ISETP.NE.AND.EX P1, PT, R13, RZ, PT, P1 ;  /* 0x000000ff0d00720c */ /* 0x000fe20003f25310 */
[----:B--2---:R-:W-:-:S04]  /*05d0*/  FADD R11, |R4|, |R5| ;  /* 0x40000005040b7221 */ /* 0x004fc80000000200 */
[----:B------:R-:W-:-:S04]  /*05e0*/  FADD R6, |R6|, R11 ;  /* 0x0000000b06067221 */ /* 0x000fc80000000200 */
[----:B------:R-:W-:-:S04]  /*05f0*/  FADD R6, |R7|, R6 ;  /* 0x0000000607067221 */ /* 0x000fc80000000200 */
[----:B------:R-:W-:Y:S01]  /*0600*/  FADD R9, R6, R9 ;  /* 0x0000000906097221 */ /* 0x000fe20000000000 */
[----:B------:R-:W-:Y:S06]  /*0610*/  @P1 BRA `(.L_x_7) ;  /* 0xfffffffc00cc1947 */ /* 0x000fec000383ffff */
.L_x_6:
[----:B------:R-:W-:Y:S05]  /*0620*/  BSYNC.RECONVERGENT B1 ;  /* 0x0000000000017941 */ /* 0x000fea0003800200 */
.L_x_5:
[----:B------:R-:W-:Y:S05]  /*0630*/  @!P0 BRA `(.L_x_1) ;  /* 0x0000000000908947 */ /* 0x000fea0003800000 */
.L_x_8:
[--C-:B------:R-:W-:Y:S01]  /*0640*/  IMAD.IADD R7, R2, 0x1, R3.reuse ;  /* 0x0000000102077824 */ /* 0x100fe200078e0203 */
[----:B------:R-:W-:-:S04]  /*0650*/  SHF.R.U32.HI R5, RZ, 0x2, R3 ;  /* 0x00000002ff057819 */ /* 0x000fc80000011603 */
[C---:B------:R-:W-:Y:S01]  /*0660*/  IADD3 R3, PT, PT, R2.reuse, R7, RZ ;  /* 0x0000000702037210 */ /* 0x040fe20007ffe0ff */
[----:B------:R-:W-:Y:S01]  /*0670*/  IMAD.WIDE.U32 R4, R5, 0x10, R28 ;  /* 0x0000001005047825 */ /* 0x000fe200078e001c */
[----:B------:R-:W-:Y:S02]  /*0680*/  SHF.R.U32.HI R13, RZ, 0x2, R7 ;  /* 0x00000002ff0d7819 */ /* 0x000fe40000011607 */
[--C-:B------:R-:W-:Y:S01]  /*0690*/  SHF.R.U32.HI R17, RZ, 0x2, R3.reuse ;  /* 0x00000002ff117819 */ /* 0x100fe20000011603 */
[----:B------:R-:W-:Y:S02]  /*06a0*/  IMAD.IADD R3, R2, 0x1, R3 ;  /* 0x0000000102037824 */ /* 0x000fe400078e0203 */
[----:B------:R-:W-:Y:S01]  /*06b0*/  IMAD.WIDE.U32 R12, R13, 0x10, R28 ;  /* 0x000000100d0c7825 */ /* 0x000fe200078e001c */
[----:B------:R-:W2:Y:S02]  /*06c0*/  LDG.E.128.CONSTANT R4, desc[UR12][R4.64] ;  /* 0x0000000c04047981 */ /* 0x000ea4000c1e9d00 */
[----:B------:R-:W-:Y:S01]  /*06d0*/  SHF.R.U32.HI R25, RZ, 0x2, R3 ;  /* 0x00000002ff197819 */ /* 0x000fe20000011603 */
[----:B------:R-:W-:-:S02]  /*06e0*/  IMAD.WIDE.U32 R16, R17, 0x10, R28 ;  /* 0x0000001011107825 */ /* 0x000fc400078e001c */
[----:B------:R-:W3:Y:S02]  /*06f0*/  LDG.E.128.CONSTANT R12, desc[UR12][R12.64] ;  /* 0x0000000c0c0c7981 */ /* 0x000ee4000c1e9d00 */
[----:B------:R-:W-:Y:S02]  /*0700*/  IMAD.WIDE.U32 R24, R25, 0x10, R28 ;  /* 0x0000001019187825 */ /* 0x000fe400078e001c */
[----:B------:R-:W4:Y:S04]  /*0710*/  LDG.E.128.CONSTANT R16, desc[UR12][R16.64] ;  /* 0x0000000c10107981 */ /* 0x000f28000c1e9d00 */
[----:B------:R-:W5:Y:S01]  /*0720*/  LDG.E.128.CONSTANT R24, desc[UR12][R24.64] ;  /* 0x0000000c18187981 */ /* 0x000f62000c1e9d00 */
[----:B------:R-:W-:-:S04]  /*0730*/  IADD3 R3, PT, PT, R2, R3, RZ ;  /* 0x0000000302037210 */ /* 0x000fc80007ffe0ff */
[----:B------:R-:W-:Y:S01]  /*0740*/  ISETP.LT.U32.AND P0, PT, R3, UR16, PT ;  /* 0x0000001003007c0c */ /* 0x000fe2000bf01070 */
[----:B--2---:R-:W-:Y:S01]  /*0750*/  FADD R11, |R4|, |R5| ;  /* 0x40000005040b7221 */ /* 0x004fe20000000200 */
[----:B------:R-:W-:-:S03]  /*0760*/  IMAD.U32 R4, RZ, RZ, UR17 ;  /* 0x00000011ff047e24 */ /* 0x000fc6000f8e00ff */
[----:B------:R-:W-:Y:S01]  /*0770*/  FADD R6, |R6|, R11 ;  /* 0x0000000b06067221 */ /* 0x000fe20000000200 */
[----:B---3--:R-:W-:Y:S01]  /*0780*/  FADD R5, |R12|, |R13| ;  /* 0x4000000d0c057221 */ /* 0x008fe20000000200 */
[----:B------:R-:W-:Y:S02]  /*0790*/  ISETP.GT.U32.AND.EX P0, PT, R4, RZ, PT, P0 ;  /* 0x000000ff0400720c */ /* 0x000fe40003f04100 */
[----:B------:R-:W-:Y:S01]  /*07a0*/  FADD R6, |R7|, R6 ;  /* 0x0000000607067221 */ /* 0x000fe20000000200 */
[----:B------:R-:W-:Y:S01]  /*07b0*/  FADD R14, |R14|, R5 ;  /* 0x000000050e0e7221 */ /* 0x000fe20000000200 */
[----:B----4-:R-:W-:Y:S02]  /*07c0*/  FADD R5, |R16|, |R17| ;  /* 0x4000001110057221 */ /* 0x010fe40000000200 */
[----:B------:R-:W-:Y:S01]  /*07d0*/  FADD R9, R6, R9 ;  /* 0x0000000906097221 */ /* 0x000fe20000000000 */
[----:B------:R-:W-:Y:S01]  /*07e0*/  FADD R14, |R15|, R14 ;  /* 0x0000000e0f0e7221 */ /* 0x000fe20000000200 */
[----:B------:R-:W-:Y:S01]  /*07f0*/  FADD R18, |R18|, R5 ;  /* 0x0000000512127221 */ /* 0x000fe20000000200 */
[----:B-----5:R-:W-:-:S02]  /*0800*/  FADD R25, |R24|, |R25| ;  /* 0x4000001918197221 */ /* 0x020fc40000000200 */
[----:B------:R-:W-:Y:S01]  /*0810*/  FADD R14, R9, R14 ;  /* 0x0000000e090e7221 */ /* 0x000fe20000000000 */
[----:B------:R-:W-:Y:S01]  /*0820*/  FADD R19, |R19|, R18 ;  /* 0x0000001213137221 */ /* 0x000fe20000000200 */
[----:B------:R-:W-:-:S03]  /*0830*/  FADD R26, |R26|, R25 ;  /* 0x000000191a1a7221 */ /* 0x000fc60000000200 */
[----:B------:R-:W-:Y:S01]  /*0840*/  FADD R14, R14, R19 ;  /* 0x000000130e0e7221 */ /* 0x000fe20000000000 */
[----:B------:R-:W-:-:S04]  /*0850*/  FADD R27, |R27|, R26 ;  /* 0x0000001a1b1b7221 */ /* 0x000fc80000000200 */
[----:B------:R-:W-:Y:S01]  /*0860*/  FADD R9, R14, R27 ;  /* 0x0000001b0e097221 */ /* 0x000fe20000000000 */
[----:B------:R-:W-:Y:S06]  /*0870*/  @P0 BRA `(.L_x_8) ;  /* 0xfffffffc00700947 */ /* 0x000fec000383ffff */
.L_x_1:
[----:B----4-:R-:W-:Y:S05]  /*0880*/  BSYNC.RECONVERGENT B0 ;  /* 0x0000000000007941 */ /* 0x010fea0003800200 */
.L_x_0:
[----:B------:R-:W0:Y:S01]  /*0890*/  LDCU.64 UR18, c[0x0][0x398] ;  /* 0x00007300ff1277ac */ /* 0x000e220008000a00 */
[----:B------:R-:W-:Y:S01]  /*08a0*/  BSSY.RECONVERGENT B0, `(.L_x_9) ;  /* 0x0000014000007945 */ /* 0x000fe20003800200 */
[----:B0-----:R-:W-:-:S06]  /*08b0*/  ULOP3.LUT UR10, UR18, 0xfffffffc, URZ, 0xc0, !UPT ;  /* 0xfffffffc120a7892 */ /* 0x001fcc000f8ec0ff */
[----:B------:R-:W-:-:S04]  /*08c0*/  IADD3 R3, PT, PT, R0, UR10, RZ ;  /* 0x0000000a00037c10 */ /* 0x000fc8000fffe0ff */
[----:B------:R-:W-:Y:S02]  /*08d0*/  ISETP.GE.U32.AND P0, PT, R3, UR18, PT ;  /* 0x0000001203007c0c */ /* 0x000fe4000bf06070 */
[----:B------:R-:W-:-:S04]  /*08e0*/  SHF.R.S32.HI R2, RZ, 0x1f, R3 ;  /* 0x0000001fff027819 */ /* 0x000fc80000011403 */
[----:B------:R-:W-:-:S13]  /*08f0*/  ISETP.GE.U32.AND.EX P0, PT, R2, UR19, PT, P0 ;  /* 0x0000001302007c0c */ /* 0x000fda000bf06100 */
[----:B------:R-:W-:Y:S05]  /*0900*/  @P0 BRA `(.L_x_10) ;  /* 0x0000000000340947 */ /* 0x000fea0003800000 */
[--C-:B------:R-:W-:Y:S01]  /*0910*/  IMAD.MOV.U32 R6, RZ, RZ, R3.reuse ;  /* 0x000000ffff067224 */ /* 0x100fe200078e0003 */
[----:B------:R-:W-:Y:S01]  /*0920*/  MOV R11, R2 ;  /* 0x00000002000b7202 */ /* 0x000fe20000000f00 */
[----:B------:R-:W-:-:S07]  /*0930*/  IMAD.MOV.U32 R7, RZ, RZ, R3 ;  /* 0x000000ffff077224 */ /* 0x000fce00078e0003 */
.L_x_11:
[----:B------:R-:W-:-:S04]  /*0940*/  LEA R4, P0, R6, UR8, 0x2 ;  /* 0x0000000806047c11 */ /* 0x000fc8000f8010ff */
[----:B------:R-:W-:-:S05]  /*0950*/  LEA.HI.X R5, R6, UR9, R11, 0x2, P0 ;  /* 0x0000000906057c11 */ /* 0x000fca00080f140b */
[----:B------:R-:W2:Y:S01]  /*0960*/  LDG.E.CONSTANT R4, desc[UR12][R4.64] ;  /* 0x0000000c04047981 */ /* 0x000ea2000c1e9900 */
[----:B------:R-:W-:-:S04]  /*0970*/  IADD3 R6, PT, PT, R8, R7, RZ ;  /* 0x0000000708067210 */ /* 0x000fc80007ffe0ff */
[----:B------:R-:W-:Y:S01]  /*0980*/  ISETP.GE.U32.AND P0, PT, R6, UR18, PT ;  /* 0x0000001206007c0c */ /* 0x000fe2000bf06070 */
[--C-:B------:R-:W-:Y:S01]  /*0990*/  IMAD.MOV.U32 R7, RZ, RZ, R6.reuse ;  /* 0x000000ffff077224 */ /* 0x100fe200078e0006 */
[----:B------:R-:W-:-:S04]  /*09a0*/  SHF.R.S32.HI R11, RZ, 0x1f, R6 ;  /* 0x0000001fff0b7819 */ /* 0x000fc80000011406 */
[----:B------:R-:W-:Y:S01]  /*09b0*/  ISETP.GE.U32.AND.EX P0, PT, R11, UR19, PT, P0 ;  /* 0x000000130b007c0c */ /* 0x000fe2000bf06100 */
[----:B--2---:R-:W-:-:S12]  /*09c0*/  FADD R9, |R4|, R9 ;  /* 0x0000000904097221 */ /* 0x004fd80000000200 */
[----:B------:R-:W-:Y:S05]  /*09d0*/  @!P0 BRA `(.L_x_11) ;  /* 0xfffffffc00d88947 */ /* 0x000fea000383ffff */
.L_x_10:
[----:B------:R-:W-:Y:S05]  /*09e0*/  BSYNC.RECONVERGENT B0 ;  /* 0x0000000000007941 */ /* 0x000fea0003800200 */
.L_x_9:
[----:B------:R-:W-:Y:S01]  /*09f0*/  FADD R9, R9, 1.00000001335143196e-10 ;  /* 0x2edbe6ff09097421 */ /* 0x000fe20000000000 */
[----:B------:R-:W-:-:S04]  /*0a00*/  LOP3.LUT P0, RZ, R0, 0x1f, RZ, 0xc0, !PT ;  /* 0x0000001f00ff7812 */ /* 0x000fc8000780c0ff */
[----:B------:R-:W0:Y:S09]  /*0a10*/  SHFL.DOWN PT, R4, R9, 0x10, 0x1f ;  /* 0x0a001f0009047f89 */ /* 0x000e3200000e0000 */
[----:B------:R-:W1:Y:S01]  /*0a20*/  @!P0 S2R R14, SR_CgaCtaId ;  /* 0x00000000000e8919 */ /* 0x000e620000008800 */
[----:B0-----:R-:W-:Y:S01]  /*0a30*/  FADD R4, R9, R4 ;  /* 0x0000000409047221 */ /* 0x001fe20000000000 */
[----:B------:R-:W-:-:S04]  /*0a40*/  @!P0 MOV R9, 0x400 ;  /* 0x0000040000098802 */ /* 0x000fc80000000f00 */
[----:B------:R-:W0:Y:S01]  /*0a50*/  SHFL.DOWN PT, R5, R4, 0x8, 0x1f ;  /* 0x09001f0004057f89 */ /* 0x000e2200000e0000 */
[----:B-1----:R-:W-:-:S04]  /*0a60*/  @!P0 LEA R9, R14, R9, 0x18 ;  /* 0x000000090e098211 */ /* 0x002fc800078ec0ff */
[----:B------:R-:W-:Y:S01]  /*0a70*/  @!P0 LEA.HI R9, R0, R9, RZ, 0x1d ;  /* 0x0000000900098211 */ /* 0x000fe200078fe8ff */
[----:B0-----:R-:W-:-:S05]  /*0a80*/  FADD R5, R4, R5 ;  /* 0x0000000504057221 */ /* 0x001fca0000000000 */
[----:B------:R-:W0:Y:S02]  /*0a90*/  SHFL.DOWN PT, R6, R5, 0x4, 0x1f ;  /* 0x08801f0005067f89 */ /* 0x000e2400000e0000 */
[----:B0-----:R-:W-:-:S05]  /*0aa0*/  FADD R6, R5, R6 ;  /* 0x0000000605067221 */ /* 0x001fca0000000000 */
[----:B------:R-:W0:Y:S02]  /*0ab0*/  SHFL.DOWN PT, R7, R6, 0x2, 0x1f ;  /* 0x08401f0006077f89 */ /* 0x000e2400000e0000 */
[----:B0-----:R-:W-:-:S05]  /*0ac0*/  FADD R7, R6, R7 ;  /* 0x0000000706077221 */ /* 0x001fca0000000000 */
[----:B------:R-:W0:Y:S02]  /*0ad0*/  SHFL.DOWN PT, R12, R7, 0x1, 0x1f ;  /* 0x08201f00070c7f89 */ /* 0x000e2400000e0000 */
[----:B0-----:R-:W-:-:S05]  /*0ae0*/  FADD R12, R7, R12 ;  /* 0x0000000c070c7221 */ /* 0x001fca0000000000 */
[----:B------:R0:W-:Y:S01]  /*0af0*/  @!P0 STS [R9], R12 ;  /* 0x0000000c09008388 */ /* 0x0001e20000000800 */
[----:B------:R-:W-:Y:S01]  /*0b00*/  BAR.SYNC.DEFER_BLOCKING 0x0 ;  /* 0x0000000000007b1d */ /* 0x000fe20000010000 */
[----:B------:R-:W-:-:S13]  /*0b10*/  ISETP.GT.U32.AND P0, PT, R0, 0x1f, PT ;  /* 0x0000001f0000780c */ /* 0x000fda0003f04070 */
[----:B0-----:R-:W-:Y:S05]  /*0b20*/  @P0 BRA `(.L_x_12) ;  /* 0x0000000000640947 */ /* 0x001fea0003800000 */
[----:B------:R-:W-:Y:S01]  /*0b30*/  SHF.R.U32.HI R5, RZ, 0x5, R8 ;  /* 0x00000005ff057819 */ /* 0x000fe20000011608 */
[----:B------:R-:W-:-:S03]  /*0b40*/  UMOV UR10, 0xffffffff ;  /* 0xffffffff000a7882 */ /* 0x000fc60000000000 */
[----:B------:R-:W-:-:S13]  /*0b50*/  ISETP.GE.U32.AND P0, PT, R0, R5, PT ;  /* 0x000000050000720c */ /* 0x000fda0003f06070 */
[----:B------:R-:W0:Y:S01]  /*0b60*/  @!P0 S2R R5, SR_CgaCtaId ;  /* 0x0000000000058919 */ /* 0x000e220000008800 */
[----:B------:R-:W-:-:S04]  /*0b70*/  @!P0 MOV R4, 0x400 ;  /* 0x0000040000048802 */ /* 0x000fc80000000f00 */
[----:B0-----:R-:W-:Y:S01]  /*0b80*/  @!P0 LEA R5, R5, R4, 0x18 ;  /* 0x0000000405058211 */ /* 0x001fe200078ec0ff */
[----:B------:R-:W-:-:S04]  /*0b90*/  HFMA2 R4, -RZ, RZ, 0, 0 ;  /* 0x00000000ff047431 */ /* 0x000fc800000001ff */
[----:B------:R-:W-:-:S05]  /*0ba0*/  @!P0 IMAD R5, R0, 0x4, R5 ;  /* 0x0000000400058824 */ /* 0x000fca00078e0205 */
[----:B------:R0:W1:Y:S01]  /*0bb0*/  @!P0 LDS R4, [R5] ;  /* 0x0000000005048984 */ /* 0x0000620000000800 */
[----:B------:R-:W-:Y:S05]  /*0bc0*/  BRA.DIV UR10, `(.L_x_13) ;  /* 0x0000001a0aec7947 */ /* 0x000fea000b800000 */
[----:B01----:R-:W0:Y:S02]  /*0bd0*/  SHFL.DOWN PT, R5, R4, 0x10, 0x1f ;  /* 0x0a001f0004057f89 */ /* 0x003e2400000e0000 */
[----:B0-----:R-:W-:-:S05]  /*0be0*/  FADD R5, R5, R4 ;  /* 0x0000000405057221 */ /* 0x001fca0000000000 */
[----:B------:R-:W0:Y:S02]  /*0bf0*/  SHFL.DOWN PT, R6, R5, 0x8, 0x1f ;  /* 0x09001f0005067f89 */ /* 0x000e2400000e0000 */
[----:B0-----:R-:W-:-:S05]  /*0c00*/  FADD R6, R5, R6 ;  /* 0x0000000605067221 */ /* 0x001fca0000000000 */
[----:B------:R-:W0:Y:S02]  /*0c10*/  SHFL.DOWN PT, R7, R6, 0x4, 0x1f ;  /* 0x08801f0006077f89 */ /* 0x000e2400000e0000 */
[----:B0-----:R-:W-:-:S05]  /*0c20*/  FADD R7, R6, R7 ;  /* 0x0000000706077221 */ /* 0x001fca0000000000 */
[----:B------:R-:W0:Y:S02]  /*0c30*/  SHFL.DOWN PT, R12, R7, 0x2, 0x1f ;  /* 0x08401f00070c7f89 */ /* 0x000e2400000e0000 */
[----:B0-----:R-:W-:-:S05]  /*0c40*/  FADD R12, R7, R12 ;  /* 0x0000000c070c7221 */ /* 0x001fca0000000000 */
[----:B------:R0:W1:Y:S02]  /*0c50*/  SHFL.DOWN PT, R9, R12, 0x1, 0x1f ;  /* 0x08201f000c097f89 */ /* 0x00006400000e0000 */
.L_x_71:
[----:B------:R-:W-:Y:S01]  /*0c60*/  ISETP.NE.AND P0, PT, R0, RZ, PT ;  /* 0x000000ff0000720c */ /* 0x000fe20003f05270 */
[----:B-1----:R-:W-:-:S12]  /*0c70*/  FADD R9, R12, R9 ;  /* 0x000000090c097221 */ /* 0x002fd80000000000 */
[----:B------:R-:W1:Y:S01]  /*0c80*/  @!P0 S2R R5, SR_CgaCtaId ;  /* 0x0000000000058919 */ /* 0x000e620000008800 */
[----:B------:R-:W-:-:S04]  /*0c90*/  @!P0 MOV R0, 0x400 ;  /* 0x0000040000008802 */ /* 0x000fc80000000f00 */
[----:B-1----:R-:W-:-:S05]  /*0ca0*/  @!P0 LEA R0, R5, R0, 0x18 ;  /* 0x0000000005008211 */ /* 0x002fca00078ec0ff */
[----:B------:R1:W-:Y:S02]  /*0cb0*/  @!P0 STS [R0], R9 ;  /* 0x0000000900008388 */ /* 0x0003e40000000800 */
.L_x_12:
[----:B------:R-:W-:Y:S01]  /*0cc0*/  ISETP.LT.U32.AND P0, PT, R10, UR16, PT ;  /* 0x000000100a007c0c */ /* 0x000fe2000bf01070 */
[----:B------:R-:W-:Y:S05]  /*0cd0*/  WARPSYNC.ALL ;  /* 0x0000000000007948 */ /* 0x000fea0003800000 */
[----:B-1----:R-:W-:-:S04]  /*0ce0*/  MOV R0, UR17 ;  /* 0x0000001100007c02 */ /* 0x002fc80008000f00 */
[----:B------:R-:W-:Y:S01]  /*0cf0*/  ISETP.GT.U32.AND.EX P0, PT, R0, RZ, PT, P0 ;  /* 0x000000ff0000720c */ /* 0x000fe20003f04100 */
[----:B------:R-:W1:Y:S08]  /*0d00*/  S2UR UR11, SR_CgaCtaId ;  /* 0x00000000000b79c3 */ /* 0x000e700000008800 */
[----:B------:R-:W-:Y:S06]  /*0d10*/  BAR.SYNC.DEFER_BLOCKING 0x0 ;  /* 0x0000000000007b1d */ /* 0x000fec0000010000 */
[----:B------:R-:W-:Y:S01]  /*0d20*/  UMOV UR10, 0x400 ;  /* 0x00000400000a7882 */ /* 0x000fe20000000000 */
[----:B------:R-:W2:Y:S01]  /*0d30*/  LDCU.64 UR18, c[0x0][0x388] ;  /* 0x00007100ff1277ac */ /* 0x000ea20008000a00 */
[----:B------:R-:W-:Y:S01]  /*0d40*/  BSSY.RECONVERGENT B0, `(.L_x_14) ;  /* 0x0000183000007945 */ /* 0x000fe20003800200 */
[----:B-1----:R-:W-:-:S09]  /*0d50*/  ULEA UR10, UR11, UR10, 0x18 ;  /* 0x0000000a0b0a7291 */ /* 0x002fd2000f8ec0ff */
[----:B------:R-:W1:Y:S01]  /*0d60*/  LDS R9, [UR10] ;  /* 0x0000000aff097984 */ /* 0x000e620008000800 */
[----:B--2---:R-:W-:Y:S05]  /*0d70*/  @!P0 BRA `(.L_x_15) ;  /* 0x0000001400fc8947 */ /* 0x004fea0003800000 */
[----:B------:R-:W-:Y:S01]  /*0d80*/  IMAD.SHL.U32 R0, R8, 0x4, RZ ;  /* 0x0000000408007824 */ /* 0x000fe200078e00ff */
[----:B------:R-:W-:Y:S04]  /*0d90*/  BSSY.RECONVERGENT B1, `(.L_x_16) ;  /* 0x0000028000017945 */ /* 0x000fe80003800200 */
[----:B------:R-:W-:-:S04]  /*0da0*/  IADD3 R4, P0, PT, R10, R0, RZ ;  /* 0x000000000a047210 */ /* 0x000fc80007f1e0ff */
[----:B------:R-:W-:Y:S02]  /*0db0*/  IADD3.X R5, PT, PT, RZ, RZ, RZ, P0, !PT ;  /* 0x000000ffff057210 */ /* 0x000fe400007fe4ff */
[C---:B------:R-:W-:Y:S02]  /*0dc0*/  ISETP.GE.U32.AND P1, PT, R4.reuse, UR16, PT ;  /* 0x0000001004007c0c */ /* 0x040fe4000bf26070 */
[----:B------:R-:W-:Y:S02]  /*0dd0*/  ISETP.GT.U32.AND P0, PT, R4, UR16, PT ;  /* 0x0000001004007c0c */ /* 0x000fe4000bf04070 */
[C---:B------:R-:W-:Y:S02]  /*0de0*/  ISETP.GE.U32.AND.EX P1, PT, R5.reuse, UR17, PT, P1 ;  /* 0x0000001105007c0c */ /* 0x040fe4000bf26110 */
[----:B------:R-:W-:Y:S02]  /*0df0*/  ISETP.GT.U32.AND.EX P0, PT, R5, UR17, PT, P0 ;  /* 0x0000001105007c0c */ /* 0x000fe4000bf04100 */
[----:B------:R-:W-:-:S02]  /*0e00*/  SEL R25, RZ, 0x1, P1 ;  /* 0x00000001ff197807 */ /* 0x000fc40000800000 */
[----:B------:R-:W-:Y:S02]  /*0e10*/  SEL R6, R4, UR16, P0 ;  /* 0x0000001004067c07 */ /* 0x000fe40008000000 */
[----:B------:R-:W-:Y:S02]  /*0e20*/  SEL R10, R5, UR17, P0 ;  /* 0x00000011050a7c07 */ /* 0x000fe40008000000 */
[----:B------:R-:W-:-:S04]  /*0e30*/  IADD3 R7, P0, P1, R6, -R4, -R25 ;  /* 0x8000000406077210 */ /* 0x000fc8000791e819 */
[----:B------:R-:W-:-:S04]  /*0e40*/  IADD3.X R4, PT, PT, R10, -0x1, ~R5, P0, P1 ;  /* 0xffffffff0a047810 */ /* 0x000fc800007e2c05 */
[----:B------:R-:W-:-:S13]  /*0e50*/  ISETP.NE.U32.AND P0, PT, R4, RZ, PT ;  /* 0x000000ff0400720c */ /* 0x000fda0003f05070 */
[----:B------:R-:W-:Y:S05]  /*0e60*/  @P0 BRA `(.L_x_17) ;  /* 0x0000000000500947 */ /* 0x000fea0003800000 */
[----:B------:R-:W2:Y:S01]  /*0e70*/  I2F.U32.RP R6, R0 ;  /* 0x0000000000067306 */ /* 0x000ea20000209000 */
[----:B------:R-:W-:Y:S02]  /*0e80*/  IADD3 R11, PT, PT, RZ, -R0, RZ ;  /* 0x80000000ff0b7210 */ /* 0x000fe40007ffe0ff */
[----:B------:R-:W-:-:S05]  /*0e90*/  ISETP.NE.U32.AND P2, PT, R0, RZ, PT ;  /* 0x000000ff0000720c */ /* 0x000fca0003f45070 */
[----:B--2---:R-:W2:Y:S02]  /*0ea0*/  MUFU.RCP R6, R6 ;  /* 0x0000000600067308 */ /* 0x004ea40000001000 */
[----:B--2---:R-:W-:-:S06]  /*0eb0*/  VIADD R4, R6, 0xffffffe ;  /* 0x0ffffffe06047836 */ /* 0x004fcc0000000000 */
[----:B------:R2:W3:Y:S02]  /*0ec0*/  F2I.FTZ.U32.TRUNC.NTZ R5, R4 ;  /* 0x0000000400057305 */ /* 0x0004e4000021f000 */
[----:B--2---:R-:W-:Y:S02]  /*0ed0*/  IMAD.MOV.U32 R4, RZ, RZ, RZ ;  /* 0x000000ffff047224 */ /* 0x004fe400078e00ff */
[----:B---3--:R-:W-:-:S04]  /*0ee0*/  IMAD R11, R11, R5, RZ ;  /* 0x000000050b0b7224 */ /* 0x008fc800078e02ff */
[----:B------:R-:W-:-:S06]  /*0ef0*/  IMAD.HI.U32 R10, R5, R11, R4 ;  /* 0x0000000b050a7227 */ /* 0x000fcc00078e0004 */
[----:B------:R-:W-:-:S05]  /*0f00*/  IMAD.HI.U32 R4, R10, R7, RZ ;  /* 0x000000070a047227 */ /* 0x000fca00078e00ff */
[----:B------:R-:W-:-:S05]  /*0f10*/  IADD3 R5, PT, PT, -R4, RZ, RZ ;  /* 0x000000ff04057210 */ /* 0x000fca0007ffe1ff */
[----:B------:R-:W-:-:S05]  /*0f20*/  IMAD R5, R0, R5, R7 ;  /* 0x0000000500057224 */ /* 0x000fca00078e0207 */
[----:B------:R-:W-:-:S13]  /*0f30*/  ISETP.GE.U32.AND P0, PT, R5, R0, PT ;  /* 0x000000000500720c */ /* 0x000fda0003f06070 */
[----:B------:R-:W-:Y:S01]  /*0f40*/  @P0 IMAD.IADD R5, R5, 0x1, -R0 ;  /* 0x0000000105050824 */ /* 0x000fe200078e0a00 */
[----:B------:R-:W-:-:S04]  /*0f50*/  @P0 IADD3 R4, PT, PT, R4, 0x1, RZ ;  /* 0x0000000104040810 */ /* 0x000fc80007ffe0ff */
[----:B------:R-:W-:Y:S01]  /*0f60*/  ISETP.GE.U32.AND P1, PT, R5, R0, PT ;  /* 0x000000000500720c */ /* 0x000fe20003f26070 */
[----:B------:R-:W-:-:S12]  /*0f70*/  HFMA2 R5, -RZ, RZ, 0, 0 ;  /* 0x00000000ff057431 */ /* 0x000fd800000001ff */
[----:B------:R-:W-:Y:S01]  /*0f80*/  @P1 VIADD R4, R4, 0x1 ;  /* 0x0000000104041836 */ /* 0x000fe20000000000 */
[----:B------:R-:W-:Y:S01]  /*0f90*/  @!P2 LOP3.LUT R4, RZ, R0, RZ, 0x33, !PT ;  /* 0x00000000ff04a212 */ /* 0x000fe200078e33ff */
[----:B------:R-:W-:Y:S06]  /*0fa0*/  BRA `(.L_x_18) ;  /* 0x0000000000187947 */ /* 0x000fec0003800000 */
.L_x_17:
[----:B------:R-:W-:Y:S01]  /*0fb0*/  IMAD.MOV.U32 R5, RZ, RZ, R7 ;  /* 0x000000ffff057224 */ /* 0x000fe200078e0007 */
[----:B------:R-:W-:Y:S02]  /*0fc0*/  MOV R14, R0 ;  /* 0x00000000000e7202 */ /* 0x000fe40000000f00 */
[----:B------:R-:W-:-:S07]  /*0fd0*/  MOV R11, 0xff0 ;  /* 0x00000ff0000b7802 */ /* 0x000fce0000000f00 */
[----:B01----:R-:W-:Y:S05]  /*0fe0*/  CALL.REL.NOINC `($__internal_0_$__cuda_sm20_div_u64) ;  /* 0x0000001800707944 */ /* 0x003fea0003c00000 */
[----:B------:R-:W-:Y:S01]  /*0ff0*/  IMAD.MOV.U32 R4, RZ, RZ, R6 ;  /* 0x000000ffff047224 */ /* 0x000fe200078e0006 */
[----:B------:R-:W-:-:S07]  /*1000*/  MOV R5, R7 ;  /* 0x0000000700057202 */ /* 0x000fce0000000f00 */
.L_x_18:
[----:B------:R-:W-:Y:S05]  /*1010*/  BSYNC.RECONVERGENT B1 ;  /* 0x0000000000017941 */ /* 0x000fea0003800200 */
.L_x_16:
[----:B------:R-:W-:Y:S01]  /*1020*/  IADD3 R25, P1, PT, R4, R25, RZ ;  /* 0x0000001904197210 */ /* 0x000fe20007f3e0ff */
[----:B------:R-:W-:Y:S03]  /*1030*/  BSSY.RECONVERGENT B3, `(.L_x_19) ;  /* 0x0000050000037945 */ /* 0x000fe60003800200 */
[----:B------:R-:W-:Y:S01]  /*1040*/  LOP3.LUT R4, R25, 0x3, RZ, 0xc0, !PT ;  /* 0x0000000319047812 */ /* 0x000fe200078ec0ff */
[----:B------:R-:W-:-:S03]  /*1050*/  IMAD.X R24, RZ, RZ, R5, P1 ;  /* 0x000000ffff187224 */ /* 0x000fc600008e0605 */
[----:B------:R-:W-:-:S04]  /*1060*/  ISETP.NE.U32.AND P0, PT, R4, 0x3, PT ;  /* 0x000000030400780c */ /* 0x000fc80003f05070 */
[----:B------:R-:W-:-:S13]  /*1070*/  ISETP.NE.AND.EX P0, PT, RZ, RZ, PT, P0 ;  /* 0x000000ffff00720c */ /* 0x000fda0003f05300 */
[----:B------:R-:W-:Y:S05]  /*1080*/  @!P0 BRA `(.L_x_20) ;  /* 0x0000000400288947 */ /* 0x000fea0003800000 */
[----:B------:R-:W2:Y:S01]  /*1090*/  LDC.64 R30, c[0x0][0x388] ;  /* 0x0000e200ff1e7b82 */ /* 0x000ea20000000a00 */
[----:B------:R-:W-:-:S04]  /*10a0*/  IADD3 R27, PT, PT, R25, 0x1, RZ ;  /* 0x00000001191b7810 */ /* 0x000fc80007ffe0ff */
[----:B------:R-:W-:-:S04]  /*10b0*/  LOP3.LUT R27, R27, 0x3, RZ, 0xc0, !PT ;  /* 0x000000031b1b7812 */ /* 0x000fc800078ec0ff */
[----:B------:R-:W-:-:S05]  /*10c0*/  IADD3 R27, P1, PT, RZ, -R27, RZ ;  /* 0x8000001bff1b7210 */ /* 0x000fca0007f3e0ff */
[----:B------:R-:W-:Y:S01]  /*10d0*/  IMAD.X R26, RZ, RZ, -0x1, P1 ;  /* 0xffffffffff1a7424 */ /* 0x000fe200008e06ff */
[----:B--2---:R-:W-:-:S04]  /*10e0*/  IADD3 R30, P0, PT, R30, UR14, RZ ;  /* 0x0000000e1e1e7c10 */ /* 0x004fc8000ff1e0ff */
[----:B------:R-:W-:-:S09]  /*10f0*/  IADD3.X R31, PT, PT, R31, UR15, RZ, P0, !PT ;  /* 0x0000000f1f1f7c10 */ /* 0x000fd200087fe4ff */
.L_x_29:
[----:B------:R-:W-:-:S05]  /*1100*/  SHF.R.U32.HI R23, RZ, 0x2, R22 ;  /* 0x00000002ff177819 */ /* 0x000fca0000011616 */
[----:B--2---:R-:W-:-:S06]  /*1110*/  IMAD.WIDE.U32 R4, R23, 0x10, R28 ;  /* 0x0000001017047825 */ /* 0x004fcc00078e001c */
[----:B------:R-:W2:Y:S01]  /*1120*/  LDG.E.128.CONSTANT R4, desc[UR12][R4.64] ;  /* 0x0000000c04047981 */ /* 0x000ea2000c1e9d00 */
[----:B-1----:R-:W1:Y:S01]  /*1130*/  MUFU.RCP R10, R9 ;  /* 0x00000009000a7308 */ /* 0x002e620000001000 */
[----:B------:R-:W-:Y:S01]  /*1140*/  IADD3 R27, P0, PT, R27, 0x1, RZ ;  /* 0x000000011b1b7810 */ /* 0x000fe20007f1e0ff */
[----:B------:R-:W-:Y:S03]  /*1150*/  BSSY.RECONVERGENT B4, `(.L_x_21) ;  /* 0x000000f000047945 */ /* 0x000fe60003800200 */
[----:B------:R-:W-:Y:S02]  /*1160*/  IADD3.X R26, PT, PT, RZ, R26, RZ, P0, !PT ;  /* 0x0000001aff1a7210 */ /* 0x000fe400007fe4ff */
[----:B------:R-:W-:-:S04]  /*1170*/  ISETP.NE.U32.AND P0, PT, R27, RZ, PT ;  /* 0x000000ff1b00720c */ /* 0x000fc80003f05070 */
[----:B------:R-:W-:Y:S01]  /*1180*/  ISETP.NE.AND.EX P0, PT, R26, RZ, PT, P0 ;  /* 0x000000ff1a00720c */ /* 0x000fe20003f05300 */
[----:B-1----:R-:W-:-:S04]  /*1190*/  FFMA R11, -R9, R10, 1 ;  /* 0x3f800000090b7423 */ /* 0x002fc8000000010a */
[----:B------:R-:W-:Y:S01]  /*11a0*/  FFMA R11, R10, R11, R10 ;  /* 0x0000000b0a0b7223 */ /* 0x000fe2000000000a */
[----:B--2---:R-:W1:Y:S03]  /*11b0*/  FCHK P1, R4, R9 ;  /* 0x0000000904007302 */ /* 0x004e660000020000 */
[----:B0-----:R-:W-:-:S04]  /*11c0*/  FFMA R12, R4, R11, RZ ;  /* 0x0000000b040c7223 */ /* 0x001fc800000000ff */
[----:B------:R-:W-:-:S04]  /*11d0*/  FFMA R10, -R9, R12, R4 ;  /* 0x0000000c090a7223 */ /* 0x000fc80000000104 */
[----:B------:R-:W-:Y:S01]  /*11e0*/  FFMA R12, R11, R10, R12 ;  /* 0x0000000a0b0c7223 */ /* 0x000fe2000000000c */
[----:B-1----:R-:W-:Y:S06]  /*11f0*/  @!P1 BRA `(.L_x_22) ;  /* 0x0000000000109947 */ /* 0x002fec0003800000 */
[----:B------:R-:W-:Y:S01]  /*1200*/  IMAD.MOV.U32 R19, RZ, RZ, R4 ;  /* 0x000000ffff137224 */ /* 0x000fe200078e0004 */
[----:B------:R-:W-:-:S07]  /*1210*/  MOV R18, 0x1230 ;  /* 0x0000123000127802 */ /* 0x000fce0000000f00 */
[----:B------:R-:W-:Y:S05]  /*1220*/  CALL.REL.NOINC `($__internal_1_$__cuda_sm3x_div_rn_noftz_f32_slowpath) ;  /* 0x0000001800f87944 */ /* 0x000fea0003c00000 */
[----:B------:R-:W-:-:S07]  /*1230*/  MOV R12, R10 ;  /* 0x0000000a000c7202 */ /* 0x000fce0000000f00 */
.L_x_22:
[----:B------:R-:W-:Y:S05]  /*1240*/  BSYNC.RECONVERGENT B4 ;  /* 0x0000000000047941 */ /* 0x000fea0003800200 */
.L_x_21:
[----:B------:R-:W0:Y:S01]  /*1250*/  MUFU.RCP R4, R9 ;  /* 0x0000000900047308 */ /* 0x000e220000001000 */
[----:B------:R-:W-:Y:S07]  /*1260*/  BSSY.RECONVERGENT B4, `(.L_x_23) ;  /* 0x000000c000047945 */ /* 0x000fee0003800200 */
[----:B------:R-:W1:Y:S01]  /*1270*/  FCHK P1, R5, R9 ;  /* 0x0000000905007302 */ /* 0x000e620000020000 */
[----:B0-----:R-:W-:-:S04]  /*1280*/  FFMA R11, -R9, R4, 1 ;  /* 0x3f800000090b7423 */ /* 0x001fc80000000104 */
[----:B------:R-:W-:-:S04]  /*1290*/  FFMA R11, R4, R11, R4 ;  /* 0x0000000b040b7223 */ /* 0x000fc80000000004 */
[----:B------:R-:W-:-:S04]  /*12a0*/  FFMA R4, R5, R11, RZ ;  /* 0x0000000b05047223 */ /* 0x000fc800000000ff */
[----:B------:R-:W-:-:S04]  /*12b0*/  FFMA R13, -R9, R4, R5 ;  /* 0x00000004090d7223 */ /* 0x000fc80000000105 */
[----:B------:R-:W-:Y:S01]  /*12c0*/  FFMA R13, R11, R13, R4 ;  /* 0x0000000d0b0d7223 */ /* 0x000fe20000000004 */
[----:B-1----:R-:W-:Y:S06]  /*12d0*/  @!P1 BRA `(.L_x_24) ;  /* 0x0000000000109947 */ /* 0x002fec0003800000 */
[----:B------:R-:W-:Y:S01]  /*12e0*/  IMAD.MOV.U32 R19, RZ, RZ, R5 ;  /* 0x000000ffff137224 */ /* 0x000fe200078e0005 */
[----:B------:R-:W-:-:S07]  /*12f0*/  MOV R18, 0x1310 ;  /* 0x0000131000127802 */ /* 0x000fce0000000f00 */
[----:B------:R-:W-:Y:S05]  /*1300*/  CALL.REL.NOINC `($__internal_1_$__cuda_sm3x_div_rn_noftz_f32_slowpath) ;  /* 0x0000001800c07944 */ /* 0x000fea0003c00000 */
[----:B------:R-:W-:-:S07]  /*1310*/  MOV R13, R10 ;  /* 0x0000000a000d7202 */ /* 0x000fce0000000f00 */
.L_x_24:
[----:B------:R-:W-:Y:S05]  /*1320*/  BSYNC.RECONVERGENT B4 ;  /* 0x0000000000047941 */ /* 0x000fea0003800200 */
.L_x_23:
        /* <DEDUP_REMOVED lines=13> */
.L_x_26:
[----:B------:R-:W-:Y:S05]  /*1400*/  BSYNC.RECONVERGENT B4 ;  /* 0x0000000000047941 */ /* 0x000fea0003800200 */
.L_x_25:
        /* <DEDUP_REMOVED lines=13> */
.L_x_28:
[----:B------:R-:W-:Y:S05]  /*14e0*/  BSYNC.RECONVERGENT B4 ;  /* 0x0000000000047941 */ /* 0x000fea0003800200 */
.L_x_27:
[----:B------:R-:W-:-:S04]  /*14f0*/  IMAD.WIDE.U32 R4, R23, 0x10, R30 ;  /* 0x0000001017047825 */ /* 0x000fc800078e001e */
[----:B------:R-:W-:Y:S01]  /*1500*/  IMAD.IADD R22, R0, 0x1, R22 ;  /* 0x0000000100167824 */ /* 0x000fe200078e0216 */
[----:B------:R2:W-:Y:S01]  /*1510*/  STG.E.128 desc[UR12][R4.64], R12 ;  /* 0x0000000c04007986 */ /* 0x0005e2000c101d0c */
[----:B------:R-:W-:Y:S05]  /*1520*/  @P0 BRA `(.L_x_29) ;  /* 0xfffffff800f40947 */ /* 0x000fea000383ffff */
.L_x_20:
[----:B------:R-:W-:Y:S05]  /*1530*/  BSYNC.RECONVERGENT B3 ;  /* 0x0000000000037941 */ /* 0x000fea0003800200 */
.L_x_19:
[----:B------:R-:W-:-:S04]  /*1540*/  ISETP.GE.U32.AND P0, PT, R25, 0x3, PT ;  /* 0x000000031900780c */ /* 0x000fc80003f06070 */
[----:B------:R-:W-:-:S13]  /*1550*/  ISETP.GE.U32.AND.EX P0, PT, R24, RZ, PT, P0 ;  /* 0x000000ff1800720c */ /* 0x000fda0003f06100 */
[----:B------:R-:W-:Y:S05]  /*1560*/  @!P0 BRA `(.L_x_15) ;  /* 0x0000001000008947 */ /* 0x000fea0003800000 */
.L_x_62:
[----:B------:R-:W-:-:S05]  /*1570*/  SHF.R.U32.HI R26, RZ, 0x2, R22 ;  /* 0x00000002ff1a7819 */ /* 0x000fca0000011616 */
[----:B0-2---:R-:W-:-:S06]  /*1580*/  IMAD.WIDE.U32 R12, R26, 0x10, R28 ;  /* 0x000000101a0c7825 */ /* 0x005fcc00078e001c */
[----:B------:R-:W2:Y:S01]  /*1590*/  LDG.E.128.CONSTANT R12, desc[UR12][R12.64] ;  /* 0x0000000c0c0c7981 */ /* 0x000ea2000c1e9d00 */
[----:B-1----:R-:W0:Y:S01]  /*15a0*/  MUFU.RCP R4, R9 ;  /* 0x0000000900047308 */ /* 0x002e220000001000 */
[----:B------:R-:W-:Y:S01]  /*15b0*/  BSSY.RECONVERGENT B3, `(.L_x_30) ;  /* 0x000000c000037945 */ /* 0x000fe20003800200 */
[----:B0-----:R-:W-:-:S04]  /*15c0*/  FFMA R5, -R9, R4, 1 ;  /* 0x3f80000009057423 */ /* 0x001fc80000000104 */
[----:B------:R-:W-:Y:S02]  /*15d0*/  FFMA R5, R4, R5, R4 ;  /* 0x0000000504057223 */ /* 0x000fe40000000004 */
[----:B--2---:R-:W0:Y:S02]  /*15e0*/  FCHK P0, R12, R9 ;  /* 0x000000090c007302 */ /* 0x004e240000000000 */
[----:B------:R-:W-:-:S04]  /*15f0*/  FFMA R4, R5, R12, RZ ;  /* 0x0000000c05047223 */ /* 0x000fc800000000ff */
[----:B------:R-:W-:-:S04]  /*1600*/  FFMA R7, -R9, R4, R12 ;  /* 0x0000000409077223 */ /* 0x000fc8000000010c */
[----:B------:R-:W-:Y:S01]  /*1610*/  FFMA R4, R5, R7, R4 ;  /* 0x0000000705047223 */ /* 0x000fe20000000004 */
[----:B0-----:R-:W-:Y:S06]  /*1620*/  @!P0 BRA `(.L_x_31) ;  /* 0x0000000000108947 */ /* 0x001fec0003800000 */
[----:B------:R-:W-:Y:S02]  /*1630*/  MOV R19, R12 ;  /* 0x0000000c00137202 */ /* 0x000fe40000000f00 */
[----:B------:R-:W-:-:S07]  /*1640*/  MOV R18, 0x1660 ;  /* 0x0000166000127802 */ /* 0x000fce0000000f00 */
[----:B------:R-:W-:Y:S05]  /*1650*/  CALL.REL.NOINC `($__internal_1_$__cuda_sm3x_div_rn_noftz_f32_slowpath) ;  /* 0x0000001400ec7944 */ /* 0x000fea0003c00000 */
[----:B------:R-:W-:-:S07]  /*1660*/  IMAD.MOV.U32 R4, RZ, RZ, R10 ;  /* 0x000000ffff047224 */ /* 0x000fce00078e000a */
.L_x_31:
[----:B------:R-:W-:Y:S05]  /*1670*/  BSYNC.RECONVERGENT B3 ;  /* 0x0000000000037941 */ /* 0x000fea0003800200 */
.L_x_30:
        /* <DEDUP_REMOVED lines=9> */
[----:B------:R-:W-:Y:S02]  /*1710*/  MOV R19, R13 ;  /* 0x0000000d00137202 */ /* 0x000fe40000000f00 */
[----:B------:R-:W-:-:S07]  /*1720*/  MOV R18, 0x1740 ;  /* 0x0000174000127802 */ /* 0x000fce0000000f00 */
[----:B------:R-:W-:Y:S05]  /*1730*/  CALL.REL.NOINC `($__internal_1_$__cuda_sm3x_div_rn_noftz_f32_slowpath) ;  /* 0x0000001400b47944 */ /* 0x000fea0003c00000 */
[----:B------:R-:W-:-:S07]  /*1740*/  IMAD.MOV.U32 R5, RZ, RZ, R10 ;  /* 0x000000ffff057224 */ /* 0x000fce00078e000a */
.L_x_33:
[----:B------:R-:W-:Y:S05]  /*1750*/  BSYNC.RECONVERGENT B3 ;  /* 0x0000000000037941 */ /* 0x000fea0003800200 */
.L_x_32:
        /* <DEDUP_REMOVED lines=13> */
.L_x_35:
[----:B------:R-:W-:Y:S05]  /*1830*/  BSYNC.RECONVERGENT B3 ;  /* 0x0000000000037941 */ /* 0x000fea0003800200 */
.L_x_34:
        /* <DEDUP_REMOVED lines=13> */
.L_x_37:
[----:B------:R-:W-:Y:S05]  /*1910*/  BSYNC.RECONVERGENT B3 ;  /* 0x0000000000037941 */ /* 0x000fea0003800200 */
.L_x_36:
[----:B------:R-:W-:-:S04]  /*1920*/  IADD3 R22, PT, PT, R0, R22, RZ ;  /* 0x0000001600167210 */ /* 0x000fc80007ffe0ff */
[----:B------:R-:W-:-:S05]  /*1930*/  SHF.R.U32.HI R23, RZ, 0x2, R22 ;  /* 0x00000002ff177819 */ /* 0x000fca0000011616 */
[----:B------:R-:W-:-:S06]  /*1940*/  IMAD.WIDE.U32 R12, R23, 0x10, R28 ;  /* 0x00000010170c7825 */ /* 0x000fcc00078e001c */
[----:B------:R-:W2:Y:S01]  /*1950*/  LDG.E.128.CONSTANT R12, desc[UR12][R12.64] ;  /* 0x0000000c0c0c7981 */ /* 0x000ea2000c1e9d00 */
[----:B------:R-:W0:Y:S01]  /*1960*/  MUFU.RCP R10, R9 ;  /* 0x00000009000a7308 */ /* 0x000e220000001000 */
[----:B------:R-:W-:Y:S01]  /*1970*/  ULEA UR10, UP0, UR6, UR18, 0x2 ;  /* 0x00000012060a7291 */ /* 0x000fe2000f8010ff */
[----:B------:R-:W-:Y:S03]  /*1980*/  BSSY.RECONVERGENT B3, `(.L_x_38) ;  /* 0x0000011000037945 */ /* 0x000fe60003800200 */
[----:B------:R-:W-:Y:S02]  /*1990*/  ULEA.HI.X UR11, UR6, UR19, UR5, 0x2, UP0 ;  /* 0x00000013060b7291 */ /* 0x000fe400080f1405 */
[----:B------:R-:W-:-:S04]  /*19a0*/  IMAD.U32 R24, RZ, RZ, UR10 ;  /* 0x0000000aff187e24 */ /* 0x000fc8000f8e00ff */
[----:B------:R-:W-:-:S03]  /*19b0*/  MOV R25, UR11 ;  /* 0x0000000b00197c02 */ /* 0x000fc60008000f00 */
[----:B------:R-:W-:-:S04]  /*19c0*/  IMAD.WIDE.U32 R26, R26, 0x10, R24 ;  /* 0x000000101a1a7825 */ /* 0x000fc800078e0018 */
[----:B0-----:R-:W-:-:S04]  /*19d0*/  FFMA R11, -R9, R10, 1 ;  /* 0x3f800000090b7423 */ /* 0x001fc8000000010a */
[----:B------:R-:W-:Y:S01]  /*19e0*/  FFMA R11, R10, R11, R10 ;  /* 0x0000000b0a0b7223 */ /* 0x000fe2000000000a */
[----:B------:R0:W-:Y:S01]  /*19f0*/  STG.E.128 desc[UR12][R26.64], R4 ;  /* 0x000000041a007986 */ /* 0x0001e2000c101d0c */
[----:B--2---:R-:W1:Y:S02]  /*1a00*/  FCHK P0, R12, R9 ;  /* 0x000000090c007302 */ /* 0x004e640000000000 */
[----:B------:R-:W-:-:S04]  /*1a10*/  FFMA R10, R11, R12, RZ ;  /* 0x0000000c0b0a7223 */ /* 0x000fc800000000ff */
[----:B------:R-:W-:-:S04]  /*1a20*/  FFMA R17, -R9, R10, R12 ;  /* 0x0000000a09117223 */ /* 0x000fc8000000010c */
[----:B0-----:R-:W-:Y:S01]  /*1a30*/  FFMA R4, R11, R17, R10 ;  /* 0x000000110b047223 */ /* 0x001fe2000000000a */
[----:B-1----:R-:W-:Y:S06]  /*1a40*/  @!P0 BRA `(.L_x_39) ;  /* 0x0000000000108947 */ /* 0x002fec0003800000 */
[----:B------:R-:W-:Y:S01]  /*1a50*/  IMAD.MOV.U32 R19, RZ, RZ, R12 ;  /* 0x000000ffff137224 */ /* 0x000fe200078e000c */
[----:B------:R-:W-:-:S07]  /*1a60*/  MOV R18, 0x1a80 ;  /* 0x00001a8000127802 */ /* 0x000fce0000000f00 */
[----:B------:R-:W-:Y:S05]  /*1a70*/  CALL.REL.NOINC `($__internal_1_$__cuda_sm3x_div_rn_noftz_f32_slowpath) ;  /* 0x0000001000e47944 */ /* 0x000fea0003c00000 */
[----:B------:R-:W-:-:S07]  /*1a80*/  MOV R4, R10 ;  /* 0x0000000a00047202 */ /* 0x000fce0000000f00 */
.L_x_39:
[----:B------:R-:W-:Y:S05]  /*1a90*/  BSYNC.RECONVERGENT B3 ;  /* 0x0000000000037941 */ /* 0x000fea0003800200 */
.L_x_38:
        /* <DEDUP_REMOVED lines=13> */
.L_x_41:
[----:B------:R-:W-:Y:S05]  /*1b70*/  BSYNC.RECONVERGENT B3 ;  /* 0x0000000000037941 */ /* 0x000fea0003800200 */
.L_x_40:
        /* <DEDUP_REMOVED lines=13> */
.L_x_43:
[----:B------:R-:W-:Y:S05]  /*1c50*/  BSYNC.RECONVERGENT B3 ;  /* 0x0000000000037941 */ /* 0x000fea0003800200 */
.L_x_42:
        /* <DEDUP_REMOVED lines=13> */
.L_x_45:
[----:B------:R-:W-:Y:S05]  /*1d30*/  BSYNC.RECONVERGENT B3 ;  /* 0x0000000000037941 */ /* 0x000fea0003800200 */
.L_x_44:
[----:B------:R-:W-:-:S05]  /*1d40*/  IMAD.IADD R26, R0, 0x1, R22 ;  /* 0x00000001001a7824 */ /* 0x000fca00078e0216 */
[----:B------:R-:W-:-:S05]  /*1d50*/  SHF.R.U32.HI R22, RZ, 0x2, R26 ;  /* 0x00000002ff167819 */ /* 0x000fca000001161a */
[----:B------:R-:W-:-:S06]  /*1d60*/  IMAD.WIDE.U32 R12, R22, 0x10, R28 ;  /* 0x00000010160c7825 */ /* 0x000fcc00078e001c */
[----:B------:R-:W2:Y:S01]  /*1d70*/  LDG.E.128.CONSTANT R12, desc[UR12][R12.64] ;  /* 0x0000000c0c0c7981 */ /* 0x000ea2000c1e9d00 */
[----:B------:R-:W0:Y:S01]  /*1d80*/  MUFU.RCP R16, R9 ;  /* 0x0000000900107308 */ /* 0x000e220000001000 */
[----:B------:R-:W-:Y:S01]  /*1d90*/  IMAD.WIDE.U32 R10, R23, 0x10, R24 ;  /* 0x00000010170a7825 */ /* 0x000fe200078e0018 */
[----:B------:R-:W-:Y:S04]  /*1da0*/  BSSY.RECONVERGENT B3, `(.L_x_46) ;  /* 0x000000d000037945 */ /* 0x000fe80003800200 */
[----:B------:R1:W-:Y:S01]  /*1db0*/  STG.E.128 desc[UR12][R10.64], R4 ;  /* 0x000000040a007986 */ /* 0x0003e2000c101d0c */
[----:B0-----:R-:W-:-:S04]  /*1dc0*/  FFMA R17, -R9, R16, 1 ;  /* 0x3f80000009117423 */ /* 0x001fc80000000110 */
[----:B------:R-:W-:Y:S01]  /*1dd0*/  FFMA R17, R16, R17, R16 ;  /* 0x0000001110117223 */ /* 0x000fe20000000010 */
[----:B--2---:R-:W0:Y:S03]  /*1de0*/  FCHK P0, R12, R9 ;  /* 0x000000090c007302 */ /* 0x004e260000000000 */
[----:B------:R-:W-:-:S04]  /*1df0*/  FFMA R16, R17, R12, RZ ;  /* 0x0000000c11107223 */ /* 0x000fc800000000ff */
[----:B------:R-:W-:-:S04]  /*1e00*/  FFMA R19, -R9, R16, R12 ;  /* 0x0000001009137223 */ /* 0x000fc8000000010c */
[----:B-1----:R-:W-:Y:S01]  /*1e10*/  FFMA R4, R17, R19, R16 ;  /* 0x0000001311047223 */ /* 0x002fe20000000010 */
[----:B0-----:R-:W-:Y:S06]  /*1e20*/  @!P0 BRA `(.L_x_47) ;  /* 0x0000000000108947 */ /* 0x001fec0003800000 */
[----:B------:R-:W-:Y:S02]  /*1e30*/  MOV R19, R12 ;  /* 0x0000000c00137202 */ /* 0x000fe40000000f00 */
[----:B------:R-:W-:-:S07]  /*1e40*/  MOV R18, 0x1e60 ;  /* 0x00001e6000127802 */ /* 0x000fce0000000f00 */
[----:B------:R-:W-:Y:S05]  /*1e50*/  CALL.REL.NOINC `($__internal_1_$__cuda_sm3x_div_rn_noftz_f32_slowpath) ;  /* 0x0000000c00ec7944 */ /* 0x000fea0003c00000 */
[----:B------:R-:W-:-:S07]  /*1e60*/  IMAD.MOV.U32 R4, RZ, RZ, R10 ;  /* 0x000000ffff047224 */ /* 0x000fce00078e000a */
.L_x_47:
[----:B------:R-:W-:Y:S05]  /*1e70*/  BSYNC.RECONVERGENT B3 ;  /* 0x0000000000037941 */ /* 0x000fea0003800200 */
.L_x_46:
        /* <DEDUP_REMOVED lines=13> */
.L_x_49:
[----:B------:R-:W-:Y:S05]  /*1f50*/  BSYNC.RECONVERGENT B3 ;  /* 0x0000000000037941 */ /* 0x000fea0003800200 */
.L_x_48:
        /* <DEDUP_REMOVED lines=13> */
.L_x_51:
[----:B------:R-:W-:Y:S05]  /*2030*/  BSYNC.RECONVERGENT B3 ;  /* 0x0000000000037941 */ /* 0x000fea0003800200 */
.L_x_50:
        /* <DEDUP_REMOVED lines=13> */
.L_x_53:
[----:B------:R-:W-:Y:S05]  /*2110*/  BSYNC.RECONVERGENT B3 ;  /* 0x0000000000037941 */ /* 0x000fea0003800200 */
.L_x_52:
[----:B------:R-:W-:-:S04]  /*2120*/  IADD3 R26, PT, PT, R0, R26, RZ ;  /* 0x0000001a001a7210 */ /* 0x000fc80007ffe0ff */
        /* <DEDUP_REMOVED lines=14> */
[----:B------:R-:W-:Y:S01]  /*2210*/  IMAD.MOV.U32 R19, RZ, RZ, R12 ;  /* 0x000000ffff137224 */ /* 0x000fe200078e000c */
[----:B------:R-:W-:-:S07]  /*2220*/  MOV R18, 0x2240 ;  /* 0x0000224000127802 */ /* 0x000fce0000000f00 */
[----:B------:R-:W-:Y:S05]  /*2230*/  CALL.REL.NOINC `($__internal_1_$__cuda_sm3x_div_rn_noftz_f32_slowpath) ;  /* 0x0000000800f47944 */ /* 0x000fea0003c00000 */
[----:B------:R-:W-:-:S07]  /*2240*/  MOV R4, R10 ;  /* 0x0000000a00047202 */ /* 0x000fce0000000f00 */
.L_x_55:
[----:B------:R-:W-:Y:S05]  /*2250*/  BSYNC.RECONVERGENT B3 ;  /* 0x0000000000037941 */ /* 0x000fea0003800200 */
.L_x_54:
        /* <DEDUP_REMOVED lines=13> */
.L_x_57:
[----:B------:R-:W-:Y:S05]  /*2330*/  BSYNC.RECONVERGENT B3 ;  /* 0x0000000000037941 */ /* 0x000fea0003800200 */
.L_x_56:
        /* <DEDUP_REMOVED lines=13> */
.L_x_59:
[----:B------:R-:W-:Y:S05]  /*2410*/  BSYNC.RECONVERGENT B3 ;  /* 0x0000000000037941 */ /* 0x000fea0003800200 */
.L_x_58:
        /* <DEDUP_REMOVED lines=13> */
.L_x_61:
[----:B------:R-:W-:Y:S05]  /*24f0*/  BSYNC.RECONVERGENT B3 ;  /* 0x0000000000037941 */ /* 0x000fea0003800200 */
.L_x_60:
[----:B------:R-:W-:Y:S01]  /*2500*/  IMAD.WIDE.U32 R24, R23, 0x10, R24 ;  /* 0x0000001017187825 */ /* 0x000fe200078e0018 */
[----:B------:R-:W-:-:S03]  /*2510*/  MOV R10, UR17 ;  /* 0x00000011000a7c02 */ /* 0x000fc60008000f00 */
[----:B------:R-:W-:Y:S01]  /*2520*/  IMAD.IADD R22, R0, 0x1, R26 ;  /* 0x0000000100167824 */ /* 0x000fe200078e021a */
[----:B------:R3:W-:Y:S04]  /*2530*/  STG.E.128 desc[UR12][R24.64], R4 ;  /* 0x0000000418007986 */ /* 0x0007e8000c101d0c */
[----:B------:R-:W-:-:S04]  /*2540*/  ISETP.LT.U32.AND P0, PT, R22, UR16, PT ;  /* 0x0000001016007c0c */ /* 0x000fc8000bf01070 */
[----:B------:R-:W-:-:S13]  /*2550*/  ISETP.GT.U32.AND.EX P0, PT, R10, RZ, PT, P0 ;  /* 0x000000ff0a00720c */ /* 0x000fda0003f04100 */
[----:B---3--:R-:W-:Y:S05]  /*2560*/  @P0 BRA `(.L_x_62) ;  /* 0xfffffff000000947 */ /* 0x008fea000383ffff */
.L_x_15:
[----:B------:R-:W-:Y:S05]  /*2570*/  BSYNC.RECONVERGENT B0 ;  /* 0x0000000000007941 */ /* 0x000fea0003800200 */
.L_x_14:
[----:B------:R-:W3:Y:S01]  /*2580*/  LDCU.64 UR10, c[0x0][0x398] ;  /* 0x00007300ff0a77ac */ /* 0x000ee20008000a00 */
[----:B------:R-:W4:Y:S01]  /*2590*/  LDCU.64 UR22, c[0x0][0x398] ;  /* 0x00007300ff1677ac */ /* 0x000f220008000a00 */
[----:B------:R-:W0:Y:S01]  /*25a0*/  LDCU.64 UR20, c[0x0][0x388] ;  /* 0x00007100ff1477ac */ /* 0x000e220008000a00 */
[----:B---3--:R-:W-:-:S04]  /*25b0*/  ISETP.GE.U32.AND P0, PT, R3, UR10, PT ;  /* 0x0000000a03007c0c */ /* 0x008fc8000bf06070 */
[----:B------:R-:W-:-:S13]  /*25c0*/  ISETP.GE.U32.AND.EX P0, PT, R2, UR11, PT, P0 ;  /* 0x0000000b02007c0c */ /* 0x000fda000bf06100 */
[----:B0---4-:R-:W-:Y:S05]  /*25d0*/  @P0 EXIT ;  /* 0x000000000000094d */ /* 0x011fea0003800000 */
.L_x_65:
[----:B------:R-:W-:-:S04]  /*25e0*/  LEA R6, P0, R3, UR8, 0x2 ;  /* 0x0000000803067c11 */ /* 0x000fc8000f8010ff */
[----:B------:R-:W-:-:S05]  /*25f0*/  LEA.HI.X R7, R3, UR9, R2, 0x2, P0 ;  /* 0x0000000903077c11 */ /* 0x000fca00080f1402 */
[----:B------:R-:W3:Y:S01]  /*2600*/  LDG.E.CONSTANT R19, desc[UR12][R6.64] ;  /* 0x0000000c06137981 */ /* 0x000ee2000c1e9900 */
[----:B-12---:R-:W0:Y:S01]  /*2610*/  MUFU.RCP R4, R9 ;  /* 0x0000000900047308 */ /* 0x006e220000001000 */
[----:B------:R-:W-:Y:S01]  /*2620*/  IADD3 R0, P1, PT, R3, UR6, RZ ;  /* 0x0000000603007c10 */ /* 0x000fe2000ff3e0ff */
[----:B------:R-:W-:Y:S03]  /*2630*/  BSSY.RECONVERGENT B0, `(.L_x_63) ;  /* 0x000000b000007945 */ /* 0x000fe60003800200 */
[----:B------:R-:W-:Y:S01]  /*2640*/  IADD3.X R2, PT, PT, R2, UR5, RZ, P1, !PT ;  /* 0x0000000502027c10 */ /* 0x000fe20008ffe4ff */
[----:B0-----:R-:W-:-:S04]  /*2650*/  FFMA R5, -R9, R4, 1 ;  /* 0x3f80000009057423 */ /* 0x001fc80000000104 */
[----:B------:R-:W-:Y:S01]  /*2660*/  FFMA R4, R4, R5, R4 ;  /* 0x0000000504047223 */ /* 0x000fe20000000004 */
[----:B---3--:R-:W0:Y:S03]  /*2670*/  FCHK P0, R19, R9 ;  /* 0x0000000913007302 */ /* 0x008e260000000000 */
[----:B------:R-:W-:-:S04]  /*2680*/  FFMA R5, R4, R19, RZ ;  /* 0x0000001304057223 */ /* 0x000fc800000000ff */
[----:B------:R-:W-:-:S04]  /*2690*/  FFMA R10, -R9, R5, R19 ;  /* 0x00000005090a7223 */ /* 0x000fc80000000113 */
[----:B------:R-:W-:Y:S01]  /*26a0*/  FFMA R10, R4, R10, R5 ;  /* 0x0000000a040a7223 */ /* 0x000fe20000000005 */
[----:B0-----:R-:W-:Y:S06]  /*26b0*/  @!P0 BRA `(.L_x_64) ;  /* 0x0000000000088947 */ /* 0x001fec0003800000 */
[----:B------:R-:W-:-:S07]  /*26c0*/  MOV R18, 0x26e0 ;  /* 0x000026e000127802 */ /* 0x000fce0000000f00 */
[----:B------:R-:W-:Y:S05]  /*26d0*/  CALL.REL.NOINC `($__internal_1_$__cuda_sm3x_div_rn_noftz_f32_slowpath) ;  /* 0x0000000400cc7944 */ /* 0x000fea0003c00000 */
.L_x_64:
[----:B------:R-:W-:Y:S05]  /*26e0*/  BSYNC.RECONVERGENT B0 ;  /* 0x0000000000007941 */ /* 0x000fea0003800200 */
.L_x_63:
[----:B------:R-:W-:Y:S01]  /*26f0*/  LEA R4, P0, R0, UR20, 0x2 ;  /* 0x0000001400047c11 */ /* 0x000fe2000f8010ff */
[----:B------:R-:W-:-:S03]  /*2700*/  IMAD.IADD R3, R8, 0x1, R3 ;  /* 0x0000000108037824 */ /* 0x000fc600078e0203 */
[----:B------:R-:W-:Y:S02]  /*2710*/  LEA.HI.X R5, R0, UR21, R2, 0x2, P0 ;  /* 0x0000001500057c11 */ /* 0x000fe400080f1402 */
[----:B------:R-:W-:Y:S02]  /*2720*/  ISETP.GE.U32.AND P0, PT, R3, UR22, PT ;  /* 0x0000001603007c0c */ /* 0x000fe4000bf06070 */
[----:B------:R-:W-:Y:S01]  /*2730*/  SHF.R.S32.HI R2, RZ, 0x1f, R3 ;  /* 0x0000001fff027819 */ /* 0x000fe20000011403 */
[----:B------:R0:W-:Y:S03]  /*2740*/  STG.E desc[UR12][R4.64], R10 ;  /* 0x0000000a04007986 */ /* 0x0001e6000c10190c */
[----:B------:R-:W-:-:S13]  /*2750*/  ISETP.GE.U32.AND.EX P0, PT, R2, UR23, PT, P0 ;  /* 0x0000001702007c0c */ /* 0x000fda000bf06100 */
[----:B0-----:R-:W-:Y:S05]  /*2760*/  @!P0 BRA `(.L_x_65) ;  /* 0xfffffffc009c8947 */ /* 0x001fea000383ffff */
[----:B------:R-:W-:Y:S05]  /*2770*/  EXIT ;  /* 0x000000000000794d */ /* 0x000fea0003800000 */
.L_x_13:
[----:B------:R-:W-:Y:S01]  /*2780*/  MOV R13, 0x10 ;  /* 0x00000010000d7802 */ /* 0x000fe20000000f00 */
[----:B------:R-:W-:Y:S01]  /*2790*/  IMAD.MOV.U32 R14, RZ, RZ, 0x1f ;  /* 0x0000001fff0e7424 */ /* 0x000fe200078e00ff */
[----:B------:R-:W-:-:S07]  /*27a0*/  MOV R11, 0xffffffff ;  /* 0xffffffff000b7802 */ /* 0x000fce0000000f00 */
[----:B01----:R-:W-:Y:S05]  /*27b0*/  WARPSYNC.COLLECTIVE R11, `(.L_x_66) ;  /* 0x000000000b087348 */ /* 0x003fea0003c00000 */
[----:B-1----:R1:W2:Y:S02]  /*27c0*/  SHFL.DOWN P0, R9, R4, R13, R14 ;  /* 0x0800000d04097389 */ /* 0x0022a4000000000e */
[----:B012---:R-:W-:Y:S05]  /*27d0*/  ENDCOLLECTIVE ;  /* 0x000000000000791b */ /* 0x007fea0003800000 */
.L_x_66:
[----:B------:R-:W-:Y:S02]  /*27e0*/  IMAD.MOV.U32 R13, RZ, RZ, 0x8 ;  /* 0x00000008ff0d7424 */ /* 0x000fe400078e00ff */
[----:B------:R-:W-:-:S04]  /*27f0*/  IMAD.MOV.U32 R5, RZ, RZ, R9 ;  /* 0x000000ffff057224 */ /* 0x000fc800078e0009 */
[----:B------:R-:W-:-:S05]  /*2800*/  FADD R5, R5, R4 ;  /* 0x0000000405057221 */ /* 0x000fca0000000000 */
[----:B------:R-:W-:-:S07]  /*2810*/  MOV R4, R5 ;  /* 0x0000000500047202 */ /* 0x000fce0000000f00 */
[----:B------:R-:W-:Y:S05]  /*2820*/  WARPSYNC.COLLECTIVE R11, `(.L_x_67) ;  /* 0x000000000b087348 */ /* 0x000fea0003c00000 */
[----:B------:R0:W1:Y:S02]  /*2830*/  SHFL.DOWN P0, R9, R4, R13, R14 ;  /* 0x0800000d04097389 */ /* 0x000064000000000e */
[----:B01----:R-:W-:Y:S05]  /*2840*/  ENDCOLLECTIVE ;  /* 0x000000000000791b */ /* 0x003fea0003800000 */
.L_x_67:
[----:B------:R-:W-:Y:S02]  /*2850*/  MOV R13, 0x4 ;  /* 0x00000004000d7802 */ /* 0x000fe40000000f00 */
[----:B------:R-:W-:-:S05]  /*2860*/  MOV R6, R9 ;  /* 0x0000000900067202 */ /* 0x000fca0000000f00 */
[----:B------:R-:W-:-:S04]  /*2870*/  FADD R6, R5, R6 ;  /* 0x0000000605067221 */ /* 0x000fc80000000000 */
[----:B------:R-:W-:-:S07]  /*2880*/  IMAD.MOV.U32 R4, RZ, RZ, R6 ;  /* 0x000000ffff047224 */ /* 0x000fce00078e0006 */
[----:B------:R-:W-:Y:S05]  /*2890*/  WARPSYNC.COLLECTIVE R11, `(.L_x_68) ;  /* 0x000000000b087348 */ /* 0x000fea0003c00000 */
[----:B------:R0:W1:Y:S02]  /*28a0*/  SHFL.DOWN P0, R9, R4, R13, R14 ;  /* 0x0800000d04097389 */ /* 0x000064000000000e */
[----:B01----:R-:W-:Y:S05]  /*28b0*/  ENDCOLLECTIVE ;  /* 0x000000000000791b */ /* 0x003fea0003800000 */
.L_x_68:
[----:B------:R-:W-:Y:S02]  /*28c0*/  IMAD.MOV.U32 R13, RZ, RZ, 0x2 ;  /* 0x00000002ff0d7424 */ /* 0x000fe400078e00ff */
[----:B------:R-:W-:-:S04]  /*28d0*/  IMAD.MOV.U32 R7, RZ, RZ, R9 ;  /* 0x000000ffff077224 */ /* 0x000fc800078e0009 */
[----:B------:R-:W-:-:S05]  /*28e0*/  FADD R7, R6, R7 ;  /* 0x0000000706077221 */ /* 0x000fca0000000000 */
[----:B------:R-:W-:-:S07]  /*28f0*/  MOV R4, R7 ;  /* 0x0000000700047202 */ /* 0x000fce0000000f00 */
[----:B------:R-:W-:Y:S05]  /*2900*/  WARPSYNC.COLLECTIVE R11, `(.L_x_69) ;  /* 0x000000000b087348 */ /* 0x000fea0003c00000 */
[----:B------:R0:W1:Y:S02]  /*2910*/  SHFL.DOWN P0, R9, R4, R13, R14 ;  /* 0x0800000d04097389 */ /* 0x000064000000000e */
[----:B01----:R-:W-:Y:S05]  /*2920*/  ENDCOLLECTIVE ;  /* 0x000000000000791b */ /* 0x003fea0003800000 */
.L_x_69:
[----:B------:R-:W-:Y:S02]  /*2930*/  MOV R13, 0x1 ;  /* 0x00000001000d7802 */ /* 0x000fe40000000f00 */
[----:B------:R-:W-:-:S05]  /*2940*/  MOV R12, R9 ;  /* 0x00000009000c7202 */ /* 0x000fca0000000f00 */
[----:B------:R-:W-:-:S04]  /*2950*/  FADD R12, R7, R12 ;  /* 0x0000000c070c7221 */ /* 0x000fc80000000000 */
[----:B------:R-:W-:-:S07]  /*2960*/  IMAD.MOV.U32 R4, RZ, RZ, R12 ;  /* 0x000000ffff047224 */ /* 0x000fce00078e000c */
[----:B------:R-:W-:Y:S05]  /*2970*/  WARPSYNC.COLLECTIVE R11, `(.L_x_70) ;  /* 0x000000000b087348 */ /* 0x000fea0003c00000 */
[----:B------:R0:W1:Y:S02]  /*2980*/  SHFL.DOWN P0, R9, R4, R13, R14 ;  /* 0x0800000d04097389 */ /* 0x000064000000000e */
[----:B01----:R-:W-:Y:S05]  /*2990*/  ENDCOLLECTIVE ;  /* 0x000000000000791b */ /* 0x003fea0003800000 */
.L_x_70:
[----:B------:R-:W-:Y:S05]  /*29a0*/  BRA `(.L_x_71) ;  /* 0xffffffe000ac7947 */ /* 0x000fea000383ffff */
        .weak           $__internal_0_$__cuda_sm20_div_u64
        .type           $__internal_0_$__cuda_sm20_div_u64,@function
        .size           $__internal_0_$__cuda_sm20_div_u64,($__internal_1_$__cuda_sm3x_div_rn_noftz_f32_slowpath - $__internal_0_$__cuda_sm20_div_u64)
$__internal_0_$__cuda_sm20_div_u64:
[----:B------:R-:W-:Y:S01]  /*29b0*/  IMAD.U32 R7, RZ, RZ, UR4 ;  /* 0x00000004ff077e24 */ /* 0x000fe2000f8e00ff */
[----:B------:R-:W-:-:S04]  /*29c0*/  MOV R6, R14 ;  /* 0x0000000e00067202 */ /* 0x000fc80000000f00 */
[----:B------:R-:W0:Y:S08]  /*29d0*/  I2F.U64.RP R15, R6 ;  /* 0x00000006000f7312 */ /* 0x000e300000309000 */
[----:B0-----:R-:W0:Y:S02]  /*29e0*/  MUFU.RCP R15, R15 ;  /* 0x0000000f000f7308 */ /* 0x001e240000001000 */
[----:B0-----:R-:W-:-:S06]  /*29f0*/  VIADD R16, R15, 0x1ffffffe ;  /* 0x1ffffffe0f107836 */ /* 0x001fcc0000000000 */
[----:B------:R-:W0:Y:S02]  /*2a00*/  F2I.U64.TRUNC R6, R16 ;  /* 0x0000001000067311 */ /* 0x000e24000020d800 */
[----:B0-----:R-:W-:-:S04]  /*2a10*/  IMAD.WIDE.U32 R12, R6, R14, RZ ;  /* 0x0000000e060c7225 */ /* 0x001fc800078e00ff */
[----:B------:R-:W-:Y:S01]  /*2a20*/  IMAD R13, R6, UR4, R13 ;  /* 0x00000004060d7c24 */ /* 0x000fe2000f8e020d */
[----:B------:R-:W-:-:S03]  /*2a30*/  IADD3 R17, P0, PT, RZ, -R12, RZ ;  /* 0x8000000cff117210 */ /* 0x000fc60007f1e0ff */
[----:B------:R-:W-:Y:S02]  /*2a40*/  IMAD R13, R7, R14, R13 ;  /* 0x0000000e070d7224 */ /* 0x000fe400078e020d */
[----:B------:R-:W-:-:S03]  /*2a50*/  IMAD.HI.U32 R12, R6, R17, RZ ;  /* 0x00000011060c7227 */ /* 0x000fc600078e00ff */
[----:B------:R-:W-:Y:S01]  /*2a60*/  IADD3.X R19, PT, PT, RZ, ~R13, RZ, P0, !PT ;  /* 0x8000000dff137210 */ /* 0x000fe200007fe4ff */
[----:B------:R-:W-:-:S04]  /*2a70*/  IMAD.MOV.U32 R13, RZ, RZ, R6 ;  /* 0x000000ffff0d7224 */ /* 0x000fc800078e0006 */
[----:B------:R-:W-:-:S04]  /*2a80*/  IMAD.WIDE.U32 R12, P0, R6, R19, R12 ;  /* 0x00000013060c7225 */ /* 0x000fc8000780000c */
[C---:B------:R-:W-:Y:S02]  /*2a90*/  IMAD R21, R7.reuse, R19, RZ ;  /* 0x0000001307157224 */ /* 0x040fe400078e02ff */
[----:B------:R-:W-:-:S04]  /*2aa0*/  IMAD.HI.U32 R12, P1, R7, R17, R12 ;  /* 0x00000011070c7227 */ /* 0x000fc8000782000c */
[----:B------:R-:W-:Y:S01]  /*2ab0*/  IMAD.HI.U32 R15, R7, R19, RZ ;  /* 0x00000013070f7227 */ /* 0x000fe200078e00ff */
[----:B------:R-:W-:-:S04]  /*2ac0*/  IADD3 R13, P2, PT, R21, R12, RZ ;  /* 0x0000000c150d7210 */ /* 0x000fc80007f5e0ff */
[----:B------:R-:W-:Y:S01]  /*2ad0*/  IADD3.X R15, PT, PT, R15, R7, RZ, P0, !PT ;  /* 0x000000070f0f7210 */ /* 0x000fe200007fe4ff */
[----:B------:R-:W-:-:S03]  /*2ae0*/  IMAD.WIDE.U32 R6, R13, R14, RZ ;  /* 0x0000000e0d067225 */ /* 0x000fc600078e00ff */
[----:B------:R-:W-:Y:S01]  /*2af0*/  IADD3.X R15, PT, PT, RZ, RZ, R15, P2, P1 ;  /* 0x000000ffff0f7210 */ /* 0x000fe200017e240f */
[----:B------:R-:W-:Y:S01]  /*2b00*/  IMAD R7, R13, UR4, R7 ;  /* 0x000000040d077c24 */ /* 0x000fe2000f8e0207 */
[----:B------:R-:W-:-:S03]  /*2b10*/  IADD3 R17, P0, PT, RZ, -R6, RZ ;  /* 0x80000006ff117210 */ /* 0x000fc60007f1e0ff */
[----:B------:R-:W-:Y:S02]  /*2b20*/  IMAD R7, R15, R14, R7 ;  /* 0x0000000e0f077224 */ /* 0x000fe400078e0207 */
[----:B------:R-:W-:-:S04]  /*2b30*/  IMAD.HI.U32 R12, R13, R17, RZ ;  /* 0x000000110d0c7227 */ /* 0x000fc800078e00ff */
[----:B------:R-:W-:Y:S02]  /*2b40*/  IMAD.X R6, RZ, RZ, ~R7, P0 ;  /* 0x000000ffff067224 */ /* 0x000fe400000e0e07 */
[----:B------:R-:W-:Y:S02]  /*2b50*/  IMAD.MOV.U32 R7, RZ, RZ, RZ ;  /* 0x000000ffff077224 */ /* 0x000fe400078e00ff */
[----:B------:R-:W-:-:S04]  /*2b60*/  IMAD.WIDE.U32 R12, P0, R13, R6, R12 ;  /* 0x000000060d0c7225 */ /* 0x000fc8000780000c */
[C---:B------:R-:W-:Y:S02]  /*2b70*/  IMAD R16, R15.reuse, R6, RZ ;  /* 0x000000060f107224 */ /* 0x040fe400078e02ff */
[----:B------:R-:W-:-:S04]  /*2b80*/  IMAD.HI.U32 R13, P1, R15, R17, R12 ;  /* 0x000000110f0d7227 */ /* 0x000fc8000782000c */
[----:B------:R-:W-:Y:S01]  /*2b90*/  IMAD.HI.U32 R6, R15, R6, RZ ;  /* 0x000000060f067227 */ /* 0x000fe200078e00ff */
[----:B------:R-:W-:-:S04]  /*2ba0*/  IADD3 R13, P2, PT, R16, R13, RZ ;  /* 0x0000000d100d7210 */ /* 0x000fc80007f5e0ff */
[----:B------:R-:W-:Y:S01]  /*2bb0*/  IADD3.X R15, PT, PT, R6, R15, RZ, P0, !PT ;  /* 0x0000000f060f7210 */ /* 0x000fe200007fe4ff */
[----:B------:R-:W-:-:S03]  /*2bc0*/  IMAD.HI.U32 R6, R13, R5, RZ ;  /* 0x000000050d067227 */ /* 0x000fc600078e00ff */
[----:B------:R-:W-:Y:S01]  /*2bd0*/  IADD3.X R15, PT, PT, RZ, RZ, R15, P2, P1 ;  /* 0x000000ffff0f7210 */ /* 0x000fe200017e240f */
[----:B------:R-:W-:-:S04]  /*2be0*/  IMAD.WIDE.U32 R6, R13, R4, R6 ;  /* 0x000000040d067225 */ /* 0x000fc800078e0006 */
[C---:B------:R-:W-:Y:S02]  /*2bf0*/  IMAD R17, R15.reuse, R4, RZ ;  /* 0x000000040f117224 */ /* 0x040fe400078e02ff */
[----:B------:R-:W-:-:S04]  /*2c00*/  IMAD.HI.U32 R6, P0, R15, R5, R6 ;  /* 0x000000050f067227 */ /* 0x000fc80007800006 */
[----:B------:R-:W-:Y:S01]  /*2c10*/  IMAD.HI.U32 R13, R15, R4, RZ ;  /* 0x000000040f0d7227 */ /* 0x000fe200078e00ff */
[----:B------:R-:W-:-:S04]  /*2c20*/  IADD3 R15, P1, PT, R17, R6, RZ ;  /* 0x00000006110f7210 */ /* 0x000fc80007f3e0ff */
[----:B------:R-:W-:Y:S01]  /*2c30*/  IADD3.X R13, PT, PT, R13, RZ, RZ, P0, !PT ;  /* 0x000000ff0d0d7210 */ /* 0x000fe200007fe4ff */
[----:B------:R-:W-:-:S04]  /*2c40*/  IMAD.WIDE.U32 R6, R15, R14, RZ ;  /* 0x0000000e0f067225 */ /* 0x000fc800078e00ff */
[----:B------:R-:W-:Y:S01]  /*2c50*/  IMAD.X R13, RZ, RZ, R13, P1 ;  /* 0x000000ffff0d7224 */ /* 0x000fe200008e060d */
[----:B------:R-:W-:Y:S01]  /*2c60*/  IADD3 R17, P1, PT, -R6, R5, RZ ;  /* 0x0000000506117210 */ /* 0x000fe20007f3e1ff */
[----:B------:R-:W-:-:S03]  /*2c70*/  IMAD R7, R15, UR4, R7 ;  /* 0x000000040f077c24 */ /* 0x000fc6000f8e0207 */
[-C--:B------:R-:W-:Y:S01]  /*2c80*/  ISETP.GE.U32.AND P0, PT, R17, R14.reuse, PT ;  /* 0x0000000e1100720c */ /* 0x080fe20003f06070 */
[----:B------:R-:W-:-:S05]  /*2c90*/  IMAD R7, R13, R14, R7 ;  /* 0x0000000e0d077224 */ /* 0x000fca00078e0207 */
[----:B------:R-:W-:Y:S02]  /*2ca0*/  IADD3.X R12, PT, PT, ~R7, R4, RZ, P1, !PT ;  /* 0x00000004070c7210 */ /* 0x000fe40000ffe5ff */
[----:B------:R-:W-:Y:S02]  /*2cb0*/  IADD3 R4, P2, PT, R15, 0x1, RZ ;  /* 0x000000010f047810 */ /* 0x000fe40007f5e0ff */
[-C--:B------:R-:W-:Y:S02]  /*2cc0*/  IADD3 R5, P1, PT, -R14, R17.reuse, RZ ;  /* 0x000000110e057210 */ /* 0x080fe40007f3e1ff */
[C---:B------:R-:W-:Y:S01]  /*2cd0*/  ISETP.GE.U32.AND.EX P0, PT, R12.reuse, UR4, PT, P0 ;  /* 0x000000040c007c0c */ /* 0x040fe2000bf06100 */
[----:B------:R-:W-:Y:S01]  /*2ce0*/  IMAD.X R6, RZ, RZ, R13, P2 ;  /* 0x000000ffff067224 */ /* 0x000fe200010e060d */
[----:B------:R-:W-:Y:S02]  /*2cf0*/  IADD3.X R7, PT, PT, R12, ~UR4, RZ, P1, !PT ;  /* 0x800000040c077c10 */ /* 0x000fe40008ffe4ff */
[----:B------:R-:W-:-:S02]  /*2d00*/  SEL R5, R5, R17, P0 ;  /* 0x0000001105057207 */ /* 0x000fc40000000000 */
[----:B------:R-:W-:Y:S02]  /*2d10*/  SEL R15, R4, R15, P0 ;  /* 0x0000000f040f7207 */ /* 0x000fe40000000000 */
[----:B------:R-:W-:Y:S02]  /*2d20*/  SEL R7, R7, R12, P0 ;  /* 0x0000000c07077207 */ /* 0x000fe40000000000 */
[----:B------:R-:W-:Y:S02]  /*2d30*/  SEL R4, R6, R13, P0 ;  /* 0x0000000d06047207 */ /* 0x000fe40000000000 */
[----:B------:R-:W-:Y:S01]  /*2d40*/  ISETP.GE.U32.AND P0, PT, R5, R14, PT ;  /* 0x0000000e0500720c */ /* 0x000fe20003f06070 */
[----:B------:R-:W-:Y:S01]  /*2d50*/  HFMA2 R5, -RZ, RZ, 0, 0 ;  /* 0x00000000ff057431 */ /* 0x000fe200000001ff */
[----:B------:R-:W-:Y:S02]  /*2d60*/  IADD3 R6, P2, PT, R15, 0x1, RZ ;  /* 0x000000010f067810 */ /* 0x000fe40007f5e0ff */
[----:B------:R-:W-:-:S02]  /*2d70*/  ISETP.GE.U32.AND.EX P0, PT, R7, UR4, PT, P0 ;  /* 0x0000000407007c0c */ /* 0x000fc4000bf06100 */
[-C--:B------:R-:W-:Y:S02]  /*2d80*/  IADD3.X R7, PT, PT, RZ, R4.reuse, RZ, P2, !PT ;  /* 0x00000004ff077210 */ /* 0x080fe400017fe4ff */
[----:B------:R-:W-:Y:S02]  /*2d90*/  ISETP.NE.U32.AND P1, PT, R14, RZ, PT ;  /* 0x000000ff0e00720c */ /* 0x000fe40003f25070 */
[----:B------:R-:W-:Y:S01]  /*2da0*/  SEL R7, R7, R4, P0 ;  /* 0x0000000407077207 */ /* 0x000fe20000000000 */
[----:B------:R-:W-:Y:S01]  /*2db0*/  IMAD.MOV.U32 R4, RZ, RZ, R11 ;  /* 0x000000ffff047224 */ /* 0x000fe200078e000b */
[----:B------:R-:W-:Y:S02]  /*2dc0*/  ISETP.NE.AND.EX P1, PT, RZ, UR4, PT, P1 ;  /* 0x00000004ff007c0c */ /* 0x000fe4000bf25310 */
[----:B------:R-:W-:Y:S02]  /*2dd0*/  SEL R6, R6, R15, P0 ;  /* 0x0000000f06067207 */ /* 0x000fe40000000000 */
[----:B------:R-:W-:-:S02]  /*2de0*/  SEL R7, R7, 0xffffffff, P1 ;  /* 0xffffffff07077807 */ /* 0x000fc40000800000 */
[----:B------:R-:W-:Y:S01]  /*2df0*/  SEL R6, R6, 0xffffffff, P1 ;  /* 0xffffffff06067807 */ /* 0x000fe20000800000 */
[----:B------:R-:W-:Y:S06]  /*2e00*/  RET.REL.NODEC R4 `(_Z7l1_normPKfPfmm) ;  /* 0xffffffd0047c7950 */ /* 0x000fec0003c3ffff */
        .weak           $__internal_1_$__cuda_sm3x_div_rn_noftz_f32_slowpath
        .type           $__internal_1_$__cuda_sm3x_div_rn_noftz_f32_slowpath,@function
        .size           $__internal_1_$__cuda_sm3x_div_rn_noftz_f32_slowpath,(.L_x_85 - $__internal_1_$__cuda_sm3x_div_rn_noftz_f32_slowpath)
$__internal_1_$__cuda_sm3x_div_rn_noftz_f32_slowpath:
[----:B------:R-:W-:Y:S01]  /*2e10*/  SHF.R.U32.HI R11, RZ, 0x17, R9 ;  /* 0x00000017ff0b7819 */ /* 0x000fe20000011609 */
[----:B------:R-:W-:Y:S01]  /*2e20*/  BSSY.RECONVERGENT B1, `(.L_x_72) ;  /* 0x0000064000017945 */ /* 0x000fe20003800200 */
[----:B------:R-:W-:Y:S01]  /*2e30*/  SHF.R.U32.HI R17, RZ, 0x17, R19 ;  /* 0x00000017ff117819 */ /* 0x000fe20000011613 */
[----:B------:R-:W-:Y:S01]  /*2e40*/  IMAD.MOV.U32 R21, RZ, RZ, R9 ;  /* 0x000000ffff157224 */ /* 0x000fe200078e0009 */
[----:B------:R-:W-:Y:S02]  /*2e50*/  LOP3.LUT R11, R11, 0xff, RZ, 0xc0, !PT ;  /* 0x000000ff0b0b7812 */ /* 0x000fe400078ec0ff */
[----:B------:R-:W-:-:S03]  /*2e60*/  LOP3.LUT R17, R17, 0xff, RZ, 0xc0, !PT ;  /* 0x000000ff11117812 */ /* 0x000fc600078ec0ff */
[----:B------:R-:W-:Y:S01]  /*2e70*/  VIADD R10, R11, 0xffffffff ;  /* 0xffffffff0b0a7836 */ /* 0x000fe20000000000 */
[----:B------:R-:W-:-:S04]  /*2e80*/  IADD3 R16, PT, PT, R17, -0x1, RZ ;  /* 0xffffffff11107810 */ /* 0x000fc80007ffe0ff */
[----:B------:R-:W-:-:S04]  /*2e90*/  ISETP.GT.U32.AND P1, PT, R10, 0xfd, PT ;  /* 0x000000fd0a00780c */ /* 0x000fc80003f24070 */
[----:B------:R-:W-:-:S13]  /*2ea0*/  ISETP.GT.U32.OR P1, PT, R16, 0xfd, P1 ;  /* 0x000000fd1000780c */ /* 0x000fda0000f24470 */
[----:B------:R-:W-:Y:S01]  /*2eb0*/  @!P1 MOV R20, RZ ;  /* 0x000000ff00149202 */ /* 0x000fe20000000f00 */
[----:B------:R-:W-:Y:S06]  /*2ec0*/  @!P1 BRA `(.L_x_73) ;  /* 0x00000000005c9947 */ /* 0x000fec0003800000 */
[----:B------:R-:W-:Y:S02]  /*2ed0*/  FSETP.GTU.FTZ.AND P1, PT, |R19|, +INF , PT ;  /* 0x7f8000001300780b */ /* 0x000fe40003f3c200 */
[----:B------:R-:W-:-:S04]  /*2ee0*/  FSETP.GTU.FTZ.AND P2, PT, |R9|, +INF , PT ;  /* 0x7f8000000900780b */ /* 0x000fc80003f5c200 */
[----:B------:R-:W-:-:S13]  /*2ef0*/  PLOP3.LUT P1, PT, P1, P2, PT, 0xf8, 0x8f ;  /* 0x00000000008f781c */ /* 0x000fda0000f25f70 */
[----:B------:R-:W-:Y:S05]  /*2f00*/  @P1 BRA `(.L_x_74) ;  /* 0x0000000400501947 */ /* 0x000fea0003800000 */
[----:B------:R-:W-:-:S13]  /*2f10*/  LOP3.LUT P1, RZ, R21, 0x7fffffff, R19, 0xc8, !PT ;  /* 0x7fffffff15ff7812 */ /* 0x000fda000782c813 */
[----:B------:R-:W-:Y:S05]  /*2f20*/  @!P1 BRA `(.L_x_75) ;  /* 0x0000000400409947 */ /* 0x000fea0003800000 */
[----:B------:R-:W-:Y:S02]  /*2f30*/  FSETP.NEU.FTZ.AND P3, PT, |R19|, +INF , PT ;  /* 0x7f8000001300780b */ /* 0x000fe40003f7d200 */
[----:B------:R-:W-:Y:S02]  /*2f40*/  FSETP.NEU.FTZ.AND P2, PT, |R9|, +INF , PT ;  /* 0x7f8000000900780b */ /* 0x000fe40003f5d200 */
[----:B------:R-:W-:-:S11]  /*2f50*/  FSETP.NEU.FTZ.AND P1, PT, |R19|, +INF , PT ;  /* 0x7f8000001300780b */ /* 0x000fd60003f3d200 */
[----:B------:R-:W-:Y:S05]  /*2f60*/  @!P2 BRA !P3, `(.L_x_75) ;  /* 0x000000040030a947 */ /* 0x000fea0005800000 */
[----:B------:R-:W-:-:S04]  /*2f70*/  LOP3.LUT P3, RZ, R19, 0x7fffffff, RZ, 0xc0, !PT ;  /* 0x7fffffff13ff7812 */ /* 0x000fc8000786c0ff */
[----:B------:R-:W-:-:S13]  /*2f80*/  PLOP3.LUT P2, PT, P2, P3, PT, 0x2f, 0xf2 ;  /* 0x0000000000f2781c */ /* 0x000fda0001746577 */
[----:B------:R-:W-:Y:S05]  /*2f90*/  @P2 BRA `(.L_x_76) ;  /* 0x00000004001c2947 */ /* 0x000fea0003800000 */
[----:B------:R-:W-:-:S04]  /*2fa0*/  LOP3.LUT P2, RZ, R21, 0x7fffffff, RZ, 0xc0, !PT ;  /* 0x7fffffff15ff7812 */ /* 0x000fc8000784c0ff */
[----:B------:R-:W-:-:S13]  /*2fb0*/  PLOP3.LUT P1, PT, P1, P2, PT, 0x2f, 0xf2 ;  /* 0x0000000000f2781c */ /* 0x000fda0000f24577 */
[----:B------:R-:W-:Y:S05]  /*2fc0*/  @P1 BRA `(.L_x_77) ;  /* 0x0000000400041947 */ /* 0x000fea0003800000 */
[----:B------:R-:W-:Y:S02]  /*2fd0*/  ISETP.GE.AND P1, PT, R16, RZ, PT ;  /* 0x000000ff1000720c */ /* 0x000fe40003f26270 */
[----:B------:R-:W-:-:S11]  /*2fe0*/  ISETP.GE.AND P2, PT, R10, RZ, PT ;  /* 0x000000ff0a00720c */ /* 0x000fd60003f46270 */
[----:B------:R-:W-:Y:S01]  /*2ff0*/  @P1 IMAD.MOV.U32 R20, RZ, RZ, RZ ;  /* 0x000000ffff141224 */ /* 0x000fe200078e00ff */
[----:B------:R-:W-:Y:S01]  /*3000*/  @!P1 MOV R20, 0xffffffc0 ;  /* 0xffffffc000149802 */ /* 0x000fe20000000f00 */
[----:B------:R-:W-:Y:S01]  /*3010*/  @!P1 FFMA R19, R19, 1.84467440737095516160e+19, RZ ;  /* 0x5f80000013139823 */ /* 0x000fe200000000ff */
[----:B------:R-:W-:-:S03]  /*3020*/  @!P2 FFMA R21, R9, 1.84467440737095516160e+19, RZ ;  /* 0x5f8000000915a823 */ /* 0x000fc600000000ff */
[----:B------:R-:W-:-:S07]  /*3030*/  @!P2 VIADD R20, R20, 0x40 ;  /* 0x000000401414a836 */ /* 0x000fce0000000000 */
.L_x_73:
[----:B------:R-:W-:Y:S01]  /*3040*/  LEA R10, R11, 0xc0800000, 0x17 ;  /* 0xc08000000b0a7811 */ /* 0x000fe200078eb8ff */
[----:B------:R-:W-:Y:S01]  /*3050*/  VIADD R16, R17, 0xffffff81 ;  /* 0xffffff8111107836 */ /* 0x000fe20000000000 */
[----:B------:R-:W-:Y:S02]  /*3060*/  BSSY.RECONVERGENT B2, `(.L_x_78) ;  /* 0x0000035000027945 */ /* 0x000fe40003800200 */
[----:B------:R-:W-:-:S04]  /*3070*/  IADD3 R21, PT, PT, -R10, R21, RZ ;  /* 0x000000150a157210 */ /* 0x000fc80007ffe1ff */
[----:B------:R0:W1:Y:S02]  /*3080*/  MUFU.RCP R10, R21 ;  /* 0x00000015000a7308 */ /* 0x0000640000001000 */
[----:B0-----:R-:W-:-:S04]  /*3090*/  FADD.FTZ R21, -R21, -RZ ;  /* 0x800000ff15157221 */ /* 0x001fc80000010100 */
[----:B-1----:R-:W-:-:S04]  /*30a0*/  FFMA R17, R10, R21, 1 ;  /* 0x3f8000000a117423 */ /* 0x002fc80000000015 */
[----:B------:R-:W-:Y:S01]  /*30b0*/  FFMA R10, R10, R17, R10 ;  /* 0x000000110a0a7223 */ /* 0x000fe2000000000a */
[C---:B------:R-:W-:Y:S01]  /*30c0*/  IMAD R17, R16.reuse, -0x800000, R19 ;  /* 0xff80000010117824 */ /* 0x040fe200078e0213 */
[----:B------:R-:W-:-:S03]  /*30d0*/  IADD3 R19, PT, PT, R16, 0x7f, -R11 ;  /* 0x0000007f10137810 */ /* 0x000fc60007ffe80b */
[----:B------:R-:W-:Y:S01]  /*30e0*/  FFMA R11, R17, R10, RZ ;  /* 0x0000000a110b7223 */ /* 0x000fe200000000ff */
[----:B------:R-:W-:-:S03]  /*30f0*/  IADD3 R20, PT, PT, R19, R20, RZ ;  /* 0x0000001413147210 */ /* 0x000fc60007ffe0ff */
[----:B------:R-:W-:-:S04]  /*3100*/  FFMA R16, R21, R11, R17 ;  /* 0x0000000b15107223 */ /* 0x000fc80000000011 */
[----:B------:R-:W-:-:S04]  /*3110*/  FFMA R16, R10, R16, R11 ;  /* 0x000000100a107223 */ /* 0x000fc8000000000b */
[----:B------:R-:W-:-:S04]  /*3120*/  FFMA R11, R21, R16, R17 ;  /* 0x00000010150b7223 */ /* 0x000fc80000000011 */
[----:B------:R-:W-:-:S05]  /*3130*/  FFMA R17, R10, R11, R16 ;  /* 0x0000000b0a117223 */ /* 0x000fca0000000010 */
[----:B------:R-:W-:-:S04]  /*3140*/  SHF.R.U32.HI R19, RZ, 0x17, R17 ;  /* 0x00000017ff137819 */ /* 0x000fc80000011611 */
[----:B------:R-:W-:-:S05]  /*3150*/  LOP3.LUT R19, R19, 0xff, RZ, 0xc0, !PT ;  /* 0x000000ff13137812 */ /* 0x000fca00078ec0ff */
[----:B------:R-:W-:-:S05]  /*3160*/  IMAD.IADD R19, R19, 0x1, R20 ;  /* 0x0000000113137824 */ /* 0x000fca00078e0214 */
[----:B------:R-:W-:-:S04]  /*3170*/  IADD3 R21, PT, PT, R19, -0x1, RZ ;  /* 0xffffffff13157810 */ /* 0x000fc80007ffe0ff */
[----:B------:R-:W-:-:S13]  /*3180*/  ISETP.GE.U32.AND P1, PT, R21, 0xfe, PT ;  /* 0x000000fe1500780c */ /* 0x000fda0003f26070 */
[----:B------:R-:W-:Y:S05]  /*3190*/  @!P1 BRA `(.L_x_79) ;  /* 0x0000000000809947 */ /* 0x000fea0003800000 */
[----:B------:R-:W-:-:S13]  /*31a0*/  ISETP.GT.AND P1, PT, R19, 0xfe, PT ;  /* 0x000000fe1300780c */ /* 0x000fda0003f24270 */
[----:B------:R-:W-:Y:S05]  /*31b0*/  @P1 BRA `(.L_x_80) ;  /* 0x00000000006c1947 */ /* 0x000fea0003800000 */
[----:B------:R-:W-:-:S13]  /*31c0*/  ISETP.GE.AND P1, PT, R19, 0x1, PT ;  /* 0x000000011300780c */ /* 0x000fda0003f26270 */
[----:B------:R-:W-:Y:S05]  /*31d0*/  @P1 BRA `(.L_x_81) ;  /* 0x0000000000741947 */ /* 0x000fea0003800000 */
[----:B------:R-:W-:Y:S02]  /*31e0*/  ISETP.GE.AND P1, PT, R19, -0x18, PT ;  /* 0xffffffe81300780c */ /* 0x000fe40003f26270 */
[----:B------:R-:W-:-:S11]  /*31f0*/  LOP3.LUT R17, R17, 0x80000000, RZ, 0xc0, !PT ;  /* 0x8000000011117812 */ /* 0x000fd600078ec0ff */
[----:B------:R-:W-:Y:S05]  /*3200*/  @!P1 BRA `(.L_x_81) ;  /* 0x0000000000689947 */ /* 0x000fea0003800000 */
[CCC-:B------:R-:W-:Y:S01]  /*3210*/  FFMA.RZ R20, R10.reuse, R11.reuse, R16.reuse ;  /* 0x0000000b0a147223 */ /* 0x1c0fe2000000c010 */
[CCC-:B------:R-:W-:Y:S01]  /*3220*/  FFMA.RP R21, R10.reuse, R11.reuse, R16.reuse ;  /* 0x0000000b0a157223 */ /* 0x1c0fe20000008010 */
[----:B------:R-:W-:Y:S01]  /*3230*/  FFMA.RM R10, R10, R11, R16 ;  /* 0x0000000b0a0a7223 */ /* 0x000fe20000004010 */
[C---:B------:R-:W-:Y:S01]  /*3240*/  VIADD R11, R19.reuse, 0x20 ;  /* 0x00000020130b7836 */ /* 0x040fe20000000000 */
[C---:B------:R-:W-:Y:S02]  /*3250*/  ISETP.NE.AND P3, PT, R19.reuse, RZ, PT ;  /* 0x000000ff1300720c */ /* 0x040fe40003f65270 */
[----:B------:R-:W-:Y:S02]  /*3260*/  LOP3.LUT R16, R20, 0x7fffff, RZ, 0xc0, !PT ;  /* 0x007fffff14107812 */ /* 0x000fe400078ec0ff */
[----:B------:R-:W-:Y:S02]  /*3270*/  ISETP.NE.AND P2, PT, R19, RZ, PT ;  /* 0x000000ff1300720c */ /* 0x000fe40003f45270 */
[----:B------:R-:W-:-:S02]  /*3280*/  LOP3.LUT R16, R16, 0x800000, RZ, 0xfc, !PT ;  /* 0x0080000010107812 */ /* 0x000fc400078efcff */
[----:B------:R-:W-:Y:S02]  /*3290*/  IADD3 R19, PT, PT, -R19, RZ, RZ ;  /* 0x000000ff13137210 */ /* 0x000fe40007ffe1ff */
[----:B------:R-:W-:Y:S02]  /*32a0*/  SHF.L.U32 R11, R16, R11, RZ ;  /* 0x0000000b100b7219 */ /* 0x000fe400000006ff */
[----:B------:R-:W-:Y:S02]  /*32b0*/  FSETP.NEU.FTZ.AND P1, PT, R21, R10, PT ;  /* 0x0000000a1500720b */ /* 0x000fe40003f3d000 */
[----:B------:R-:W-:Y:S02]  /*32c0*/  SEL R19, R19, RZ, P3 ;  /* 0x000000ff13137207 */ /* 0x000fe40001800000 */
[----:B------:R-:W-:Y:S02]  /*32d0*/  ISETP.NE.AND P2, PT, R11, RZ, P2 ;  /* 0x000000ff0b00720c */ /* 0x000fe40001745270 */
[----:B------:R-:W-:-:S02]  /*32e0*/  SHF.R.U32.HI R16, RZ, R19, R16 ;  /* 0x00000013ff107219 */ /* 0x000fc40000011610 */
[----:B------:R-:W-:Y:S02]  /*32f0*/  PLOP3.LUT P1, PT, P1, P2, PT, 0xf8, 0x8f ;  /* 0x00000000008f781c */ /* 0x000fe40000f25f70 */
[----:B------:R-:W-:Y:S02]  /*3300*/  SHF.R.U32.HI R11, RZ, 0x1, R16 ;  /* 0x00000001ff0b7819 */ /* 0x000fe40000011610 */
[----:B------:R-:W-:-:S04]  /*3310*/  SEL R10, RZ, 0x1, !P1 ;  /* 0x00000001ff0a7807 */ /* 0x000fc80004800000 */
[----:B------:R-:W-:-:S04]  /*3320*/  LOP3.LUT R10, R10, 0x1, R11, 0xf8, !PT ;  /* 0x000000010a0a7812 */ /* 0x000fc800078ef80b */
[----:B------:R-:W-:-:S04]  /*3330*/  LOP3.LUT R10, R10, R16, RZ, 0xc0, !PT ;  /* 0x000000100a0a7212 */ /* 0x000fc800078ec0ff */
[----:B------:R-:W-:-:S04]  /*3340*/  IADD3 R10, PT, PT, R11, R10, RZ ;  /* 0x0000000a0b0a7210 */ /* 0x000fc80007ffe0ff */
[----:B------:R-:W-:Y:S01]  /*3350*/  LOP3.LUT R17, R10, R17, RZ, 0xfc, !PT ;  /* 0x000000110a117212 */ /* 0x000fe200078efcff */
[----:B------:R-:W-:Y:S06]  /*3360*/  BRA `(.L_x_81) ;  /* 0x0000000000107947 */ /* 0x000fec0003800000 */
.L_x_80:
[----:B------:R-:W-:-:S04]  /*3370*/  LOP3.LUT R17, R17, 0x80000000, RZ, 0xc0, !PT ;  /* 0x8000000011117812 */ /* 0x000fc800078ec0ff */
[----:B------:R-:W-:Y:S01]  /*3380*/  LOP3.LUT R17, R17, 0x7f800000, RZ, 0xfc, !PT ;  /* 0x7f80000011117812 */ /* 0x000fe200078efcff */
[----:B------:R-:W-:Y:S06]  /*3390*/  BRA `(.L_x_81) ;  /* 0x0000000000047947 */ /* 0x000fec0003800000 */
.L_x_79:
[----:B------:R-:W-:-:S07]  /*33a0*/  IMAD R17, R20, 0x800000, R17 ;  /* 0x0080000014117824 */ /* 0x000fce00078e0211 */
.L_x_81:
[----:B------:R-:W-:Y:S05]  /*33b0*/  BSYNC.RECONVERGENT B2 ;  /* 0x0000000000027941 */ /* 0x000fea0003800200 */
.L_x_78:
[----:B------:R-:W-:Y:S01]  /*33c0*/  MOV R10, R17 ;  /* 0x00000011000a7202 */ /* 0x000fe20000000f00 */
[----:B------:R-:W-:Y:S06]  /*33d0*/  BRA `(.L_x_82) ;  /* 0x0000000000207947 */ /* 0x000fec0003800000 */
.L_x_77:
[----:B------:R-:W-:-:S04]  /*33e0*/  LOP3.LUT R19, R21, 0x80000000, R19, 0x48, !PT ;  /* 0x8000000015137812 */ /* 0x000fc800078e4813 */
[----:B------:R-:W-:Y:S01]  /*33f0*/  LOP3.LUT R10, R19, 0x7f800000, RZ, 0xfc, !PT ;  /* 0x7f800000130a7812 */ /* 0x000fe200078efcff */
[----:B------:R-:W-:Y:S06]  /*3400*/  BRA `(.L_x_82) ;  /* 0x0000000000147947 */ /* 0x000fec0003800000 */
.L_x_76:
[----:B------:R-:W-:Y:S01]  /*3410*/  LOP3.LUT R10, R21, 0x80000000, R19, 0x48, !PT ;  /* 0x80000000150a7812 */ /* 0x000fe200078e4813 */
[----:B------:R-:W-:Y:S06]  /*3420*/  BRA `(.L_x_82) ;  /* 0x00000000000c7947 */ /* 0x000fec0003800000 */
.L_x_75:
[----:B------:R-:W0:Y:S01]  /*3430*/  MUFU.RSQ R10, -QNAN ;  /* 0xffc00000000a7908 */ /* 0x000e220000001400 */
[----:B------:R-:W-:Y:S05]  /*3440*/  BRA `(.L_x_82) ;  /* 0x0000000000047947 */ /* 0x000fea0003800000 */
.L_x_74:
[----:B------:R-:W-:-:S07]  /*3450*/  FADD.FTZ R10, R19, R9 ;  /* 0x00000009130a7221 */ /* 0x000fce0000010000 */
.L_x_82:
[----:B------:R-:W-:Y:S05]  /*3460*/  BSYNC.RECONVERGENT B1 ;  /* 0x0000000000017941 */ /* 0x000fea0003800200 */
.L_x_72:
[----:B------:R-:W-:-:S04]  /*3470*/  HFMA2 R19, -RZ, RZ, 0, 0 ;  /* 0x00000000ff137431 */ /* 0x000fc800000001ff */
[----:B0-----:R-:W-:Y:S05]  /*3480*/  RET.REL.NODEC R18 `(_Z7l1_normPKfPfmm) ;  /* 0xffffffc812dc7950 */ /* 0x001fea0003c3ffff */
.L_x_83:
[----:B------:R-:W-:-:S00]  /*3490*/  BRA `(.L_x_83) ;  /* 0xfffffffc00fc7947 */ /* 0x000fc0000383ffff */
[----:B------:R-:W-:-:S00]  /*34a0*/  NOP ;  /* 0x0000000000007918 */ /* 0x000fc00000000000 */
        /* <DEDUP_REMOVED lines=13> */
.L_x_85:


//--------------------- .nv.shared._Z7l1_normPKfPfmm --------------------------
	.section	.nv.shared._Z7l1_normPKfPfmm,"aw",@nobits
	.sectionflags	@""
	.align	16
	.zero		1024


//--------------------- .nv.shared.reserved.0     --------------------------
	.section	.nv.shared.reserved.0,"aw",@nobits
	.weak		__nv_reservedSMEM_offset_0_alias
	.size		__nv_reservedSMEM_offset_0_alias, 0, 64
	.other		__nv_reservedSMEM_offset_0_alias,@"STO_CUDA_RESERVED_SHARED STV_DEFAULT"
__nv_reservedSMEM_offset_0_alias:
	.zero		0
	.zero		64


//--------------------- .nv.constant0._Z7l1_normPKfPfmm --------------------------
	.section	.nv.constant0._Z7l1_normPKfPfmm,"a",@progbits
	.sectionflags	@""
	.align	4
.nv.constant0._Z7l1_normPKfPfmm:
	.zero		928


//--------------------- SYMBOLS --------------------------

	.type		.nv.reservedSmem.offset0,@object
	.size		.nv.reservedSmem.offset0,0x4
	.type		.nv.reservedSmem.cap,@object
	.size		.nv.reservedSmem.cap,0x4
